	.target	sm_103a

	.elftype	@"ET_EXEC"


//--------------------- .note.nv.tkinfo           --------------------------
	.section	.note.nv.tkinfo,"",@"SHT_NOTE"
	.sectionflags	@"SHF_NOTE_NV_TKINFO"
	.tkinfo
        /*0018*/ 	.word	0x00000002
        /*0030*/ 	.string	""
        /*0030*/ 	.string	"ptxas"
        /*0030*/ 	.string	"Cuda compilation tools, release 13.0, V13.0.88"
        /*0030*/ 	.string	"Build cuda_13.0.r13.0/compiler.36424714_0"
        /*0030*/ 	.string	"-arch sm_103a -m 64 "



//--------------------- .note.nv.cuinfo           --------------------------
	.section	.note.nv.cuinfo,"",@"SHT_NOTE"
	.sectionflags	@"SHF_NOTE_NV_CUINFO"
        /*0018*/ 	.short	0x0002
        /*001a*/ 	.short	0x0067
        /*001c*/ 	.short	0x0082
	.zero		2


//--------------------- .nv.info                  --------------------------
	.section	.nv.info,"",@"SHT_CUDA_INFO"
	.align	4


	//----- nvinfo : EIATTR_REGCOUNT
	.align		4
        /*0000*/ 	.byte	0x04, 0x2f
        /*0002*/ 	.short	(.L_38 - .L_37)
	.align		4
.L_37:
        /*0004*/ 	.word	index@(_ZN2at6native28rrelu_with_noise_cuda_kernelIdLi2EZNS0_28_rrelu_with_noise_cuda_trainIdEEvRNS_6TensorERKS3_S4_RKN3c106ScalarESA_St8optionalINS_9GeneratorEEEUlP24curandStatePhilox4_32_10E_EEviNS_15PhiloxCudaStateEPT_PKSI_SJ_ddRKT1_)
        /*0008*/ 	.word	0x00000040


	//----- nvinfo : EIATTR_FRAME_SIZE
	.align		4
.L_38:
        /*000c*/ 	.byte	0x04, 0x11
        /*000e*/ 	.short	(.L_40 - .L_39)
	.align		4
.L_39:
        /*0010*/ 	.word	index@(_ZN2at6native28rrelu_with_noise_cuda_kernelIdLi2EZNS0_28_rrelu_with_noise_cuda_trainIdEEvRNS_6TensorERKS3_S4_RKN3c106ScalarESA_St8optionalINS_9GeneratorEEEUlP24curandStatePhilox4_32_10E_EEviNS_15PhiloxCudaStateEPT_PKSI_SJ_ddRKT1_)
        /*0014*/ 	.word	0x00000000


	//----- nvinfo : EIATTR_REGCOUNT
	.align		4
.L_40:
        /*0018*/ 	.byte	0x04, 0x2f
        /*001a*/ 	.short	(.L_42 - .L_41)
	.align		4
.L_41:
        /*001c*/ 	.word	index@(_ZN2at6native28rrelu_with_noise_cuda_kernelIdLi4EZNS0_28_rrelu_with_noise_cuda_trainIdEEvRNS_6TensorERKS3_S4_RKN3c106ScalarESA_St8optionalINS_9GeneratorEEEUlP24curandStatePhilox4_32_10E0_EEviNS_15PhiloxCudaStateEPT_PKSI_SJ_ddRKT1_)
        /*0020*/ 	.word	0x00000040


	//----- nvinfo : EIATTR_FRAME_SIZE
	.align		4
.L_42:
        /*0024*/ 	.byte	0x04, 0x11
        /*0026*/ 	.short	(.L_44 - .L_43)
	.align		4
.L_43:
        /*0028*/ 	.word	index@(_ZN2at6native28rrelu_with_noise_cuda_kernelIdLi4EZNS0_28_rrelu_with_noise_cuda_trainIdEEvRNS_6TensorERKS3_S4_RKN3c106ScalarESA_St8optionalINS_9GeneratorEEEUlP24curandStatePhilox4_32_10E0_EEviNS_15PhiloxCudaStateEPT_PKSI_SJ_ddRKT1_)
        /*002c*/ 	.word	0x00000000


	//----- nvinfo : EIATTR_REGCOUNT
	.align		4
.L_44:
        /*0030*/ 	.byte	0x04, 0x2f
        /*0032*/ 	.short	(.L_46 - .L_45)
	.align		4
.L_45:
        /*0034*/ 	.word	index@(_ZN2at6native28rrelu_with_noise_cuda_kernelIfLi2EZNS0_28_rrelu_with_noise_cuda_trainIfEEvRNS_6TensorERKS3_S4_RKN3c106ScalarESA_St8optionalINS_9GeneratorEEEUlP24curandStatePhilox4_32_10E_EEviNS_15PhiloxCudaStateEPT_PKSI_SJ_ddRKT1_)
        /*0038*/ 	.word	0x00000038


	//----- nvinfo : EIATTR_FRAME_SIZE
	.align		4
.L_46:
        /*003c*/ 	.byte	0x04, 0x11
        /*003e*/ 	.short	(.L_48 - .L_47)
	.align		4
.L_47:
        /*0040*/ 	.word	index@(_ZN2at6native28rrelu_with_noise_cuda_kernelIfLi2EZNS0_28_rrelu_with_noise_cuda_trainIfEEvRNS_6TensorERKS3_S4_RKN3c106ScalarESA_St8optionalINS_9GeneratorEEEUlP24curandStatePhilox4_32_10E_EEviNS_15PhiloxCudaStateEPT_PKSI_SJ_ddRKT1_)
        /*0044*/ 	.word	0x00000000


	//----- nvinfo : EIATTR_REGCOUNT
	.align		4
.L_48:
        /*0048*/ 	.byte	0x04, 0x2f
        /*004a*/ 	.short	(.L_50 - .L_49)
	.align		4
.L_49:
        /*004c*/ 	.word	index@(_ZN2at6native28rrelu_with_noise_cuda_kernelIfLi4EZNS0_28_rrelu_with_noise_cuda_trainIfEEvRNS_6TensorERKS3_S4_RKN3c106ScalarESA_St8optionalINS_9GeneratorEEEUlP24curandStatePhilox4_32_10E0_EEviNS_15PhiloxCudaStateEPT_PKSI_SJ_ddRKT1_)
        /*0050*/ 	.word	0x00000037


	//----- nvinfo : EIATTR_FRAME_SIZE
	.align		4
.L_50:
        /*0054*/ 	.byte	0x04, 0x11
        /*0056*/ 	.short	(.L_52 - .L_51)
	.align		4
.L_51:
        /*0058*/ 	.word	index@(_ZN2at6native28rrelu_with_noise_cuda_kernelIfLi4EZNS0_28_rrelu_with_noise_cuda_trainIfEEvRNS_6TensorERKS3_S4_RKN3c106ScalarESA_St8optionalINS_9GeneratorEEEUlP24curandStatePhilox4_32_10E0_EEviNS_15PhiloxCudaStateEPT_PKSI_SJ_ddRKT1_)
        /*005c*/ 	.word	0x00000000


	//----- nvinfo : EIATTR_REGCOUNT
	.align		4
.L_52:
        /*0060*/ 	.byte	0x04, 0x2f
        /*0062*/ 	.short	(.L_54 - .L_53)
	.align		4
.L_53:
        /*0064*/ 	.word	index@(_ZN2at6native28rrelu_with_noise_cuda_kernelIN3c104HalfELi2EZNS0_28_rrelu_with_noise_cuda_trainIS3_EEvRNS_6TensorERKS5_S6_RKNS2_6ScalarESB_St8optionalINS_9GeneratorEEEUlP24curandStatePhilox4_32_10E_EEviNS_15PhiloxCudaStateEPT_PKSJ_SK_ddRKT1_)
        /*0068*/ 	.word	0x00000036


	//----- nvinfo : EIATTR_FRAME_SIZE
	.align		4
.L_54:
        /*006c*/ 	.byte	0x04, 0x11
        /*006e*/ 	.short	(.L_56 - .L_55)
	.align		4
.L_55:
        /*0070*/ 	.word	index@(_ZN2at6native28rrelu_with_noise_cuda_kernelIN3c104HalfELi2EZNS0_28_rrelu_with_noise_cuda_trainIS3_EEvRNS_6TensorERKS5_S6_RKNS2_6ScalarESB_St8optionalINS_9GeneratorEEEUlP24curandStatePhilox4_32_10E_EEviNS_15PhiloxCudaStateEPT_PKSJ_SK_ddRKT1_)
        /*0074*/ 	.word	0x00000000


	//----- nvinfo : EIATTR_REGCOUNT
	.align		4
.L_56:
        /*0078*/ 	.byte	0x04, 0x2f
        /*007a*/ 	.short	(.L_58 - .L_57)
	.align		4
.L_57:
        /*007c*/ 	.word	index@(_ZN2at6native28rrelu_with_noise_cuda_kernelIN3c104HalfELi4EZNS0_28_rrelu_with_noise_cuda_trainIS3_EEvRNS_6TensorERKS5_S6_RKNS2_6ScalarESB_St8optionalINS_9GeneratorEEEUlP24curandStatePhilox4_32_10E0_EEviNS_15PhiloxCudaStateEPT_PKSJ_SK_ddRKT1_)
        /*0080*/ 	.word	0x00000036


	//----- nvinfo : EIATTR_FRAME_SIZE
	.align		4
.L_58:
        /*0084*/ 	.byte	0x04, 0x11
        /*0086*/ 	.short	(.L_60 - .L_59)
	.align		4
.L_59:
        /*0088*/ 	.word	index@(_ZN2at6native28rrelu_with_noise_cuda_kernelIN3c104HalfELi4EZNS0_28_rrelu_with_noise_cuda_trainIS3_EEvRNS_6TensorERKS5_S6_RKNS2_6ScalarESB_St8optionalINS_9GeneratorEEEUlP24curandStatePhilox4_32_10E0_EEviNS_15PhiloxCudaStateEPT_PKSJ_SK_ddRKT1_)
        /*008c*/ 	.word	0x00000000


	//----- nvinfo : EIATTR_REGCOUNT
	.align		4
.L_60:
        /*0090*/ 	.byte	0x04, 0x2f
        /*0092*/ 	.short	(.L_62 - .L_61)
	.align		4
.L_61:
        /*0094*/ 	.word	index@(_ZN2at6native28rrelu_with_noise_cuda_kernelIN3c108BFloat16ELi2EZNS0_28_rrelu_with_noise_cuda_trainIS3_EEvRNS_6TensorERKS5_S6_RKNS2_6ScalarESB_St8optionalINS_9GeneratorEEEUlP24curandStatePhilox4_32_10E_EEviNS_15PhiloxCudaStateEPT_PKSJ_SK_ddRKT1_)
        /*0098*/ 	.word	0x00000038


	//----- nvinfo : EIATTR_FRAME_SIZE
	.align		4
.L_62:
        /*009c*/ 	.byte	0x04, 0x11
        /*009e*/ 	.short	(.L_64 - .L_63)
	.align		4
.L_63:
        /*00a0*/ 	.word	index@(_ZN2at6native28rrelu_with_noise_cuda_kernelIN3c108BFloat16ELi2EZNS0_28_rrelu_with_noise_cuda_trainIS3_EEvRNS_6TensorERKS5_S6_RKNS2_6ScalarESB_St8optionalINS_9GeneratorEEEUlP24curandStatePhilox4_32_10E_EEviNS_15PhiloxCudaStateEPT_PKSJ_SK_ddRKT1_)
        /*00a4*/ 	.word	0x00000000


	//----- nvinfo : EIATTR_REGCOUNT
	.align		4
.L_64:
        /*00a8*/ 	.byte	0x04, 0x2f
        /*00aa*/ 	.short	(.L_66 - .L_65)
	.align		4
.L_65:
        /*00ac*/ 	.word	index@(_ZN2at6native28rrelu_with_noise_cuda_kernelIN3c108BFloat16ELi4EZNS0_28_rrelu_with_noise_cuda_trainIS3_EEvRNS_6TensorERKS5_S6_RKNS2_6ScalarESB_St8optionalINS_9GeneratorEEEUlP24curandStatePhilox4_32_10E0_EEviNS_15PhiloxCudaStateEPT_PKSJ_SK_ddRKT1_)
        /*00b0*/ 	.word	0x00000038


	//----- nvinfo : EIATTR_FRAME_SIZE
	.align		4
.L_66:
        /*00b4*/ 	.byte	0x04, 0x11
        /*00b6*/ 	.short	(.L_68 - .L_67)
	.align		4
.L_67:
        /*00b8*/ 	.word	index@(_ZN2at6native28rrelu_with_noise_cuda_kernelIN3c108BFloat16ELi4EZNS0_28_rrelu_with_noise_cuda_trainIS3_EEvRNS_6TensorERKS5_S6_RKNS2_6ScalarESB_St8optionalINS_9GeneratorEEEUlP24curandStatePhilox4_32_10E0_EEviNS_15PhiloxCudaStateEPT_PKSJ_SK_ddRKT1_)
        /*00bc*/ 	.word	0x00000000


	//----- nvinfo : EIATTR_MIN_STACK_SIZE
	.align		4
.L_68:
        /*00c0*/ 	.byte	0x04, 0x12
        /*00c2*/ 	.short	(.L_70 - .L_69)
	.align		4
.L_69:
        /*00c4*/ 	.word	index@(_ZN2at6native28rrelu_with_noise_cuda_kernelIN3c108BFloat16ELi4EZNS0_28_rrelu_with_noise_cuda_trainIS3_EEvRNS_6TensorERKS5_S6_RKNS2_6ScalarESB_St8optionalINS_9GeneratorEEEUlP24curandStatePhilox4_32_10E0_EEviNS_15PhiloxCudaStateEPT_PKSJ_SK_ddRKT1_)
        /*00c8*/ 	.word	0x00000000


	//----- nvinfo : EIATTR_MIN_STACK_SIZE
	.align		4
.L_70:
        /*00cc*/ 	.byte	0x04, 0x12
        /*00ce*/ 	.short	(.L_72 - .L_71)
	.align		4
.L_71:
        /*00d0*/ 	.word	index@(_ZN2at6native28rrelu_with_noise_cuda_kernelIN3c108BFloat16ELi2EZNS0_28_rrelu_with_noise_cuda_trainIS3_EEvRNS_6TensorERKS5_S6_RKNS2_6ScalarESB_St8optionalINS_9GeneratorEEEUlP24curandStatePhilox4_32_10E_EEviNS_15PhiloxCudaStateEPT_PKSJ_SK_ddRKT1_)
        /*00d4*/ 	.word	0x00000000


	//----- nvinfo : EIATTR_MIN_STACK_SIZE
	.align		4
.L_72:
        /*00d8*/ 	.byte	0x04, 0x12
        /*00da*/ 	.short	(.L_74 - .L_73)
	.align		4
.L_73:
        /*00dc*/ 	.word	index@(_ZN2at6native28rrelu_with_noise_cuda_kernelIN3c104HalfELi4EZNS0_28_rrelu_with_noise_cuda_trainIS3_EEvRNS_6TensorERKS5_S6_RKNS2_6ScalarESB_St8optionalINS_9GeneratorEEEUlP24curandStatePhilox4_32_10E0_EEviNS_15PhiloxCudaStateEPT_PKSJ_SK_ddRKT1_)
        /*00e0*/ 	.word	0x00000000


	//----- nvinfo : EIATTR_MIN_STACK_SIZE
	.align		4
.L_74:
        /*00e4*/ 	.byte	0x04, 0x12
        /*00e6*/ 	.short	(.L_76 - .L_75)
	.align		4
.L_75:
        /*00e8*/ 	.word	index@(_ZN2at6native28rrelu_with_noise_cuda_kernelIN3c104HalfELi2EZNS0_28_rrelu_with_noise_cuda_trainIS3_EEvRNS_6TensorERKS5_S6_RKNS2_6ScalarESB_St8optionalINS_9GeneratorEEEUlP24curandStatePhilox4_32_10E_EEviNS_15PhiloxCudaStateEPT_PKSJ_SK_ddRKT1_)
        /*00ec*/ 	.word	0x00000000


	//----- nvinfo : EIATTR_MIN_STACK_SIZE
	.align		4
.L_76:
        /*00f0*/ 	.byte	0x04, 0x12
        /*00f2*/ 	.short	(.L_78 - .L_77)
	.align		4
.L_77:
        /*00f4*/ 	.word	index@(_ZN2at6native28rrelu_with_noise_cuda_kernelIfLi4EZNS0_28_rrelu_with_noise_cuda_trainIfEEvRNS_6TensorERKS3_S4_RKN3c106ScalarESA_St8optionalINS_9GeneratorEEEUlP24curandStatePhilox4_32_10E0_EEviNS_15PhiloxCudaStateEPT_PKSI_SJ_ddRKT1_)
        /*00f8*/ 	.word	0x00000000


	//----- nvinfo : EIATTR_MIN_STACK_SIZE
	.align		4
.L_78:
        /*00fc*/ 	.byte	0x04, 0x12
        /*00fe*/ 	.short	(.L_80 - .L_79)
	.align		4
.L_79:
        /*0100*/ 	.word	index@(_ZN2at6native28rrelu_with_noise_cuda_kernelIfLi2EZNS0_28_rrelu_with_noise_cuda_trainIfEEvRNS_6TensorERKS3_S4_RKN3c106ScalarESA_St8optionalINS_9GeneratorEEEUlP24curandStatePhilox4_32_10E_EEviNS_15PhiloxCudaStateEPT_PKSI_SJ_ddRKT1_)
        /*0104*/ 	.word	0x00000000


	//----- nvinfo : EIATTR_MIN_STACK_SIZE
	.align		4
.L_80:
        /*0108*/ 	.byte	0x04, 0x12
        /*010a*/ 	.short	(.L_82 - .L_81)
	.align		4
.L_81:
        /*010c*/ 	.word	index@(_ZN2at6native28rrelu_with_noise_cuda_kernelIdLi4EZNS0_28_rrelu_with_noise_cuda_trainIdEEvRNS_6TensorERKS3_S4_RKN3c106ScalarESA_St8optionalINS_9GeneratorEEEUlP24curandStatePhilox4_32_10E0_EEviNS_15PhiloxCudaStateEPT_PKSI_SJ_ddRKT1_)
        /*0110*/ 	.word	0x00000000


	//----- nvinfo : EIATTR_MIN_STACK_SIZE
	.align		4
.L_82:
        /*0114*/ 	.byte	0x04, 0x12
        /*0116*/ 	.short	(.L_84 - .L_83)
	.align		4
.L_83:
        /*0118*/ 	.word	index@(_ZN2at6native28rrelu_with_noise_cuda_kernelIdLi2EZNS0_28_rrelu_with_noise_cuda_trainIdEEvRNS_6TensorERKS3_S4_RKN3c106ScalarESA_St8optionalINS_9GeneratorEEEUlP24curandStatePhilox4_32_10E_EEviNS_15PhiloxCudaStateEPT_PKSI_SJ_ddRKT1_)
        /*011c*/ 	.word	0x00000000
.L_84:


//--------------------- .nv.compat                --------------------------
	.section	.nv.compat,"",@"SHT_CUDA_COMPAT_INFO"
	.align	4
        /*0000*/ 	.byte	0x02, 0x09, 0x01, 0x00, 0x02, 0x02, 0x01, 0x00, 0x02, 0x05, 0x05, 0x00, 0x03, 0x07, 0x01, 0x01
        /*0010*/ 	.byte	0x02, 0x03, 0x00, 0x00, 0x02, 0x06, 0x01, 0x00, 0x04, 0x0b, 0x08, 0x00, 0x00, 0x00, 0x00, 0x00
        /*0020*/ 	.byte	0x00, 0x00, 0x00, 0x00


//--------------------- .nv.info._ZN2at6native28rrelu_with_noise_cuda_kernelIN3c108BFloat16ELi4EZNS0_28_rrelu_with_noise_cuda_trainIS3_EEvRNS_6TensorERKS5_S6_RKNS2_6ScalarESB_St8optionalINS_9GeneratorEEEUlP24curandStatePhilox4_32_10E0_EEviNS_15PhiloxCudaStateEPT_PKSJ_SK_ddRKT1_ --------------------------
	.section	.nv.info._ZN2at6native28rrelu_with_noise_cuda_kernelIN3c108BFloat16ELi4EZNS0_28_rrelu_with_noise_cuda_trainIS3_EEvRNS_6TensorERKS5_S6_RKNS2_6ScalarESB_St8optionalINS_9GeneratorEEEUlP24curandStatePhilox4_32_10E0_EEviNS_15PhiloxCudaStateEPT_PKSJ_SK_ddRKT1_,"",@"SHT_CUDA_INFO"
	.sectionflags	@""
	.align	4


	//----- nvinfo : EIATTR_CUDA_API_VERSION
	.align		4
        /*0000*/ 	.byte	0x04, 0x37
        /*0002*/ 	.short	(.L_86 - .L_85)
.L_85:
        /*0004*/ 	.word	0x00000082


	//----- nvinfo : EIATTR_KPARAM_INFO
	.align		4
.L_86:
        /*0008*/ 	.byte	0x04, 0x17
        /*000a*/ 	.short	(.L_88 - .L_87)
.L_87:
        /*000c*/ 	.word	0x00000000
        /*0010*/ 	.short	0x0007
        /*0012*/ 	.short	0x0048
        /*0014*/ 	.byte	0x00, 0xf5, 0x21, 0x00


	//----- nvinfo : EIATTR_KPARAM_INFO
	.align		4
.L_88:
        /*0018*/ 	.byte	0x04, 0x17
        /*001a*/ 	.short	(.L_90 - .L_89)
.L_89:
        /*001c*/ 	.word	0x00000000
        /*0020*/ 	.short	0x0006
        /*0022*/ 	.short	0x0040
        /*0024*/ 	.byte	0x00, 0xf0, 0x21, 0x00


	//----- nvinfo : EIATTR_KPARAM_INFO
	.align		4
.L_90:
        /*0028*/ 	.byte	0x04, 0x17
        /*002a*/ 	.short	(.L_92 - .L_91)
.L_91:
        /*002c*/ 	.word	0x00000000
        /*0030*/ 	.short	0x0005
        /*0032*/ 	.short	0x0038
        /*0034*/ 	.byte	0x00, 0xf0, 0x21, 0x00


	//----- nvinfo : EIATTR_KPARAM_INFO
	.align		4
.L_92:
        /*0038*/ 	.byte	0x04, 0x17
        /*003a*/ 	.short	(.L_94 - .L_93)
.L_93:
        /*003c*/ 	.word	0x00000000
        /*0040*/ 	.short	0x0004
        /*0042*/ 	.short	0x0030
        /*0044*/ 	.byte	0x00, 0xf5, 0x21, 0x00


	//----- nvinfo : EIATTR_KPARAM_INFO
	.align		4
.L_94:
        /*0048*/ 	.byte	0x04, 0x17
        /*004a*/ 	.short	(.L_96 - .L_95)
.L_95:
        /*004c*/ 	.word	0x00000000
        /*0050*/ 	.short	0x0003
        /*0052*/ 	.short	0x0028
        /*0054*/ 	.byte	0x00, 0xf5, 0x21, 0x00


	//----- nvinfo : EIATTR_KPARAM_INFO
	.align		4
.L_96:
        /*0058*/ 	.byte	0x04, 0x17
        /*005a*/ 	.short	(.L_98 - .L_97)
.L_97:
        /*005c*/ 	.word	0x00000000
        /*0060*/ 	.short	0x0002
        /*0062*/ 	.short	0x0020
        /*0064*/ 	.byte	0x00, 0xf5, 0x21, 0x00


	//----- nvinfo : EIATTR_KPARAM_INFO
	.align		4
.L_98:
        /*0068*/ 	.byte	0x04, 0x17
        /*006a*/ 	.short	(.L_100 - .L_99)
.L_99:
        /*006c*/ 	.word	0x00000000
        /*0070*/ 	.short	0x0001
        /*0072*/ 	.short	0x0008
        /*0074*/ 	.byte	0x00, 0xf0, 0x61, 0x00


	//----- nvinfo : EIATTR_KPARAM_INFO
	.align		4
.L_100:
        /*0078*/ 	.byte	0x04, 0x17
        /*007a*/ 	.short	(.L_102 - .L_101)
.L_101:
        /*007c*/ 	.word	0x00000000
        /*0080*/ 	.short	0x0000
        /*0082*/ 	.short	0x0000
        /*0084*/ 	.byte	0x00, 0xf0, 0x11, 0x00


	//----- nvinfo : EIATTR_SPARSE_MMA_MASK
	.align		4
.L_102:
        /*0088*/ 	.byte	0x03, 0x50
        /*008a*/ 	.short	0x0000


	//----- nvinfo : EIATTR_MAXREG_COUNT
	.align		4
        /*008c*/ 	.byte	0x03, 0x1b
        /*008e*/ 	.short	0x0040


	//----- nvinfo : EIATTR_NUM_BARRIERS
	.align		4
        /*0090*/ 	.byte	0x02, 0x4c
        /*0092*/ 	.byte	0x01
	.zero		1


	//----- nvinfo : EIATTR_MERCURY_ISA_VERSION
	.align		4
        /*0094*/ 	.byte	0x03, 0x5f
        /*0096*/ 	.short	0x0101


	//----- nvinfo : EIATTR_VRC_CTA_INIT_COUNT
	.align		4
        /*0098*/ 	.byte	0x02, 0x4a
	.zero		1
	.zero		1


	//----- nvinfo : EIATTR_EXIT_INSTR_OFFSETS
	.align		4
        /*009c*/ 	.byte	0x04, 0x1c
        /*009e*/ 	.short	(.L_104 - .L_103)


	//   ....[0]....
.L_103:
        /*00a0*/ 	.word	0x000006c0


	//   ....[1]....
        /*00a4*/ 	.word	0x00001930


	//----- nvinfo : EIATTR_MAX_THREADS
	.align		4
.L_104:
        /*00a8*/ 	.byte	0x04, 0x05
        /*00aa*/ 	.short	(.L_106 - .L_105)
.L_105:
        /*00ac*/ 	.word	0x00000100
        /*00b0*/ 	.word	0x00000001
        /*00b4*/ 	.word	0x00000001


	//----- nvinfo : EIATTR_CRS_STACK_SIZE
	.align		4
.L_106:
        /*00b8*/ 	.byte	0x04, 0x1e
        /*00ba*/ 	.short	(.L_108 - .L_107)
.L_107:
        /*00bc*/ 	.word	0x00000000


	//----- nvinfo : EIATTR_CBANK_PARAM_SIZE
	.align		4
.L_108:
        /*00c0*/ 	.byte	0x03, 0x19
        /*00c2*/ 	.short	0x0050


	//----- nvinfo : EIATTR_PARAM_CBANK
	.align		4
        /*00c4*/ 	.byte	0x04, 0x0a
        /*00c6*/ 	.short	(.L_110 - .L_109)
	.align		4
.L_109:
        /*00c8*/ 	.word	index@(.nv.constant0._ZN2at6native28rrelu_with_noise_cuda_kernelIN3c108BFloat16ELi4EZNS0_28_rrelu_with_noise_cuda_trainIS3_EEvRNS_6TensorERKS5_S6_RKNS2_6ScalarESB_St8optionalINS_9GeneratorEEEUlP24curandStatePhilox4_32_10E0_EEviNS_15PhiloxCudaStateEPT_PKSJ_SK_ddRKT1_)
        /*00cc*/ 	.short	0x0380
        /*00ce*/ 	.short	0x0050


	//----- nvinfo : EIATTR_SW_WAR
	.align		4
.L_110:
        /*00d0*/ 	.byte	0x04, 0x36
        /*00d2*/ 	.short	(.L_112 - .L_111)
.L_111:
        /*00d4*/ 	.word	0x00000008
.L_112:


//--------------------- .nv.info._ZN2at6native28rrelu_with_noise_cuda_kernelIN3c108BFloat16ELi2EZNS0_28_rrelu_with_noise_cuda_trainIS3_EEvRNS_6TensorERKS5_S6_RKNS2_6ScalarESB_St8optionalINS_9GeneratorEEEUlP24curandStatePhilox4_32_10E_EEviNS_15PhiloxCudaStateEPT_PKSJ_SK_ddRKT1_ --------------------------
	.section	.nv.info._ZN2at6native28rrelu_with_noise_cuda_kernelIN3c108BFloat16ELi2EZNS0_28_rrelu_with_noise_cuda_trainIS3_EEvRNS_6TensorERKS5_S6_RKNS2_6ScalarESB_St8optionalINS_9GeneratorEEEUlP24curandStatePhilox4_32_10E_EEviNS_15PhiloxCudaStateEPT_PKSJ_SK_ddRKT1_,"",@"SHT_CUDA_INFO"
	.sectionflags	@""
	.align	4


	//----- nvinfo : EIATTR_CUDA_API_VERSION
	.align		4
        /*0000*/ 	.byte	0x04, 0x37
        /*0002*/ 	.short	(.L_114 - .L_113)
.L_113:
        /*0004*/ 	.word	0x00000082


	//----- nvinfo : EIATTR_KPARAM_INFO
	.align		4
.L_114:
        /*0008*/ 	.byte	0x04, 0x17
        /*000a*/ 	.short	(.L_116 - .L_115)
.L_115:
        /*000c*/ 	.word	0x00000000
        /*0010*/ 	.short	0x0007
        /*0012*/ 	.short	0x0048
        /*0014*/ 	.byte	0x00, 0xf5, 0x21, 0x00


	//----- nvinfo : EIATTR_KPARAM_INFO
	.align		4
.L_116:
        /*0018*/ 	.byte	0x04, 0x17
        /*001a*/ 	.short	(.L_118 - .L_117)
.L_117:
        /*001c*/ 	.word	0x00000000
        /*0020*/ 	.short	0x0006
        /*0022*/ 	.short	0x0040
        /*0024*/ 	.byte	0x00, 0xf0, 0x21, 0x00


	//----- nvinfo : EIATTR_KPARAM_INFO
	.align		4
.L_118:
        /*0028*/ 	.byte	0x04, 0x17
        /*002a*/ 	.short	(.L_120 - .L_119)
.L_119:
        /*002c*/ 	.word	0x00000000
        /*0030*/ 	.short	0x0005
        /*0032*/ 	.short	0x0038
        /*0034*/ 	.byte	0x00, 0xf0, 0x21, 0x00


	//----- nvinfo : EIATTR_KPARAM_INFO
	.align		4
.L_120:
        /*0038*/ 	.byte	0x04, 0x17
        /*003a*/ 	.short	(.L_122 - .L_121)
.L_121:
        /*003c*/ 	.word	0x00000000
        /*0040*/ 	.short	0x0004
        /*0042*/ 	.short	0x0030
        /*0044*/ 	.byte	0x00, 0xf5, 0x21, 0x00


	//----- nvinfo : EIATTR_KPARAM_INFO
	.align		4
.L_122:
        /*0048*/ 	.byte	0x04, 0x17
        /*004a*/ 	.short	(.L_124 - .L_123)
.L_123:
        /*004c*/ 	.word	0x00000000
        /*0050*/ 	.short	0x0003
        /*0052*/ 	.short	0x0028
        /*0054*/ 	.byte	0x00, 0xf5, 0x21, 0x00


	//----- nvinfo : EIATTR_KPARAM_INFO
	.align		4
.L_124:
        /*0058*/ 	.byte	0x04, 0x17
        /*005a*/ 	.short	(.L_126 - .L_125)
.L_125:
        /*005c*/ 	.word	0x00000000
        /*0060*/ 	.short	0x0002
        /*0062*/ 	.short	0x0020
        /*0064*/ 	.byte	0x00, 0xf5, 0x21, 0x00


	//----- nvinfo : EIATTR_KPARAM_INFO
	.align		4
.L_126:
        /*0068*/ 	.byte	0x04, 0x17
        /*006a*/ 	.short	(.L_128 - .L_127)
.L_127:
        /*006c*/ 	.word	0x00000000
        /*0070*/ 	.short	0x0001
        /*0072*/ 	.short	0x0008
        /*0074*/ 	.byte	0x00, 0xf0, 0x61, 0x00


	//----- nvinfo : EIATTR_KPARAM_INFO
	.align		4
.L_128:
        /*0078*/ 	.byte	0x04, 0x17
        /*007a*/ 	.short	(.L_130 - .L_129)
.L_129:
        /*007c*/ 	.word	0x00000000
        /*0080*/ 	.short	0x0000
        /*0082*/ 	.short	0x0000
        /*0084*/ 	.byte	0x00, 0xf0, 0x11, 0x00


	//----- nvinfo : EIATTR_SPARSE_MMA_MASK
	.align		4
.L_130:
        /*0088*/ 	.byte	0x03, 0x50
        /*008a*/ 	.short	0x0000


	//----- nvinfo : EIATTR_MAXREG_COUNT
	.align		4
        /*008c*/ 	.byte	0x03, 0x1b
        /*008e*/ 	.short	0x0040


	//----- nvinfo : EIATTR_NUM_BARRIERS
	.align		4
        /*0090*/ 	.byte	0x02, 0x4c
        /*0092*/ 	.byte	0x01
	.zero		1


	//----- nvinfo : EIATTR_MERCURY_ISA_VERSION
	.align		4
        /*0094*/ 	.byte	0x03, 0x5f
        /*0096*/ 	.short	0x0101


	//----- nvinfo : EIATTR_VRC_CTA_INIT_COUNT
	.align		4
        /*0098*/ 	.byte	0x02, 0x4a
	.zero		1
	.zero		1


	//----- nvinfo : EIATTR_EXIT_INSTR_OFFSETS
	.align		4
        /*009c*/ 	.byte	0x04, 0x1c
        /*009e*/ 	.short	(.L_132 - .L_131)


	//   ....[0]....
.L_131:
        /*00a0*/ 	.word	0x000006c0


	//   ....[1]....
        /*00a4*/ 	.word	0x00001560


	//----- nvinfo : EIATTR_MAX_THREADS
	.align		4
.L_132:
        /*00a8*/ 	.byte	0x04, 0x05
        /*00aa*/ 	.short	(.L_134 - .L_133)
.L_133:
        /*00ac*/ 	.word	0x00000100
        /*00b0*/ 	.word	0x00000001
        /*00b4*/ 	.word	0x00000001


	//----- nvinfo : EIATTR_CRS_STACK_SIZE
	.align		4
.L_134:
        /*00b8*/ 	.byte	0x04, 0x1e
        /*00ba*/ 	.short	(.L_136 - .L_135)
.L_135:
        /*00bc*/ 	.word	0x00000000


	//----- nvinfo : EIATTR_CBANK_PARAM_SIZE
	.align		4
.L_136:
        /*00c0*/ 	.byte	0x03, 0x19
        /*00c2*/ 	.short	0x0050


	//----- nvinfo : EIATTR_PARAM_CBANK
	.align		4
        /*00c4*/ 	.byte	0x04, 0x0a
        /*00c6*/ 	.short	(.L_138 - .L_137)
	.align		4
.L_137:
        /*00c8*/ 	.word	index@(.nv.constant0._ZN2at6native28rrelu_with_noise_cuda_kernelIN3c108BFloat16ELi2EZNS0_28_rrelu_with_noise_cuda_trainIS3_EEvRNS_6TensorERKS5_S6_RKNS2_6ScalarESB_St8optionalINS_9GeneratorEEEUlP24curandStatePhilox4_32_10E_EEviNS_15PhiloxCudaStateEPT_PKSJ_SK_ddRKT1_)
        /*00cc*/ 	.short	0x0380
        /*00ce*/ 	.short	0x0050


	//----- nvinfo : EIATTR_SW_WAR
	.align		4
.L_138:
        /*00d0*/ 	.byte	0x04, 0x36
        /*00d2*/ 	.short	(.L_140 - .L_139)
.L_139:
        /*00d4*/ 	.word	0x00000008
.L_140:


//--------------------- .nv.info._ZN2at6native28rrelu_with_noise_cuda_kernelIN3c104HalfELi4EZNS0_28_rrelu_with_noise_cuda_trainIS3_EEvRNS_6TensorERKS5_S6_RKNS2_6ScalarESB_St8optionalINS_9GeneratorEEEUlP24curandStatePhilox4_32_10E0_EEviNS_15PhiloxCudaStateEPT_PKSJ_SK_ddRKT1_ --------------------------
	.section	.nv.info._ZN2at6native28rrelu_with_noise_cuda_kernelIN3c104HalfELi4EZNS0_28_rrelu_with_noise_cuda_trainIS3_EEvRNS_6TensorERKS5_S6_RKNS2_6ScalarESB_St8optionalINS_9GeneratorEEEUlP24curandStatePhilox4_32_10E0_EEviNS_15PhiloxCudaStateEPT_PKSJ_SK_ddRKT1_,"",@"SHT_CUDA_INFO"
	.sectionflags	@""
	.align	4


	//----- nvinfo : EIATTR_CUDA_API_VERSION
	.align		4
        /*0000*/ 	.byte	0x04, 0x37
        /*0002*/ 	.short	(.L_142 - .L_141)
.L_141:
        /*0004*/ 	.word	0x00000082


	//----- nvinfo : EIATTR_KPARAM_INFO
	.align		4
.L_142:
        /*0008*/ 	.byte	0x04, 0x17
        /*000a*/ 	.short	(.L_144 - .L_143)
.L_143:
        /*000c*/ 	.word	0x00000000
        /*0010*/ 	.short	0x0007
        /*0012*/ 	.short	0x0048
        /*0014*/ 	.byte	0x00, 0xf5, 0x21, 0x00


	//----- nvinfo : EIATTR_KPARAM_INFO
	.align		4
.L_144:
        /*0018*/ 	.byte	0x04, 0x17
        /*001a*/ 	.short	(.L_146 - .L_145)
.L_145:
        /*001c*/ 	.word	0x00000000
        /*0020*/ 	.short	0x0006
        /*0022*/ 	.short	0x0040
        /*0024*/ 	.byte	0x00, 0xf0, 0x21, 0x00


	//----- nvinfo : EIATTR_KPARAM_INFO
	.align		4
.L_146:
        /*0028*/ 	.byte	0x04, 0x17
        /*002a*/ 	.short	(.L_148 - .L_147)
.L_147:
        /*002c*/ 	.word	0x00000000
        /*0030*/ 	.short	0x0005
        /*0032*/ 	.short	0x0038
        /*0034*/ 	.byte	0x00, 0xf0, 0x21, 0x00


	//----- nvinfo : EIATTR_KPARAM_INFO
	.align		4
.L_148:
        /*0038*/ 	.byte	0x04, 0x17
        /*003a*/ 	.short	(.L_150 - .L_149)
.L_149:
        /*003c*/ 	.word	0x00000000
        /*0040*/ 	.short	0x0004
        /*0042*/ 	.short	0x0030
        /*0044*/ 	.byte	0x00, 0xf5, 0x21, 0x00


	//----- nvinfo : EIATTR_KPARAM_INFO
	.align		4
.L_150:
        /*0048*/ 	.byte	0x04, 0x17
        /*004a*/ 	.short	(.L_152 - .L_151)
.L_151:
        /*004c*/ 	.word	0x00000000
        /*0050*/ 	.short	0x0003
        /*0052*/ 	.short	0x0028
        /*0054*/ 	.byte	0x00, 0xf5, 0x21, 0x00


	//----- nvinfo : EIATTR_KPARAM_INFO
	.align		4
.L_152:
        /*0058*/ 	.byte	0x04, 0x17
        /*005a*/ 	.short	(.L_154 - .L_153)
.L_153:
        /*005c*/ 	.word	0x00000000
        /*0060*/ 	.short	0x0002
        /*0062*/ 	.short	0x0020
        /*0064*/ 	.byte	0x00, 0xf5, 0x21, 0x00


	//----- nvinfo : EIATTR_KPARAM_INFO
	.align		4
.L_154:
        /*0068*/ 	.byte	0x04, 0x17
        /*006a*/ 	.short	(.L_156 - .L_155)
.L_155:
        /*006c*/ 	.word	0x00000000
        /*0070*/ 	.short	0x0001
        /*0072*/ 	.short	0x0008
        /*0074*/ 	.byte	0x00, 0xf0, 0x61, 0x00


	//----- nvinfo : EIATTR_KPARAM_INFO
	.align		4
.L_156:
        /*0078*/ 	.byte	0x04, 0x17
        /*007a*/ 	.short	(.L_158 - .L_157)
.L_157:
        /*007c*/ 	.word	0x00000000
        /*0080*/ 	.short	0x0000
        /*0082*/ 	.short	0x0000
        /*0084*/ 	.byte	0x00, 0xf0, 0x11, 0x00


	//----- nvinfo : EIATTR_SPARSE_MMA_MASK
	.align		4
.L_158:
        /*0088*/ 	.byte	0x03, 0x50
        /*008a*/ 	.short	0x0000


	//----- nvinfo : EIATTR_MAXREG_COUNT
	.align		4
        /*008c*/ 	.byte	0x03, 0x1b
        /*008e*/ 	.short	0x0040


	//----- nvinfo : EIATTR_NUM_BARRIERS
	.align		4
        /*0090*/ 	.byte	0x02, 0x4c
        /*0092*/ 	.byte	0x01
	.zero		1


	//----- nvinfo : EIATTR_MERCURY_ISA_VERSION
	.align		4
        /*0094*/ 	.byte	0x03, 0x5f
        /*0096*/ 	.short	0x0101


	//----- nvinfo : EIATTR_VRC_CTA_INIT_COUNT
	.align		4
        /*0098*/ 	.byte	0x02, 0x4a
	.zero		1
	.zero		1


	//----- nvinfo : EIATTR_EXIT_INSTR_OFFSETS
	.align		4
        /*009c*/ 	.byte	0x04, 0x1c
        /*009e*/ 	.short	(.L_160 - .L_159)


	//   ....[0]....
.L_159:
        /*00a0*/ 	.word	0x000006c0


	//   ....[1]....
        /*00a4*/ 	.word	0x000018f0


	//----- nvinfo : EIATTR_MAX_THREADS
	.align		4
.L_160:
        /*00a8*/ 	.byte	0x04, 0x05
        /*00aa*/ 	.short	(.L_162 - .L_161)
.L_161:
        /*00ac*/ 	.word	0x00000100
        /*00b0*/ 	.word	0x00000001
        /*00b4*/ 	.word	0x00000001


	//----- nvinfo : EIATTR_CRS_STACK_SIZE
	.align		4
.L_162:
        /*00b8*/ 	.byte	0x04, 0x1e
        /*00ba*/ 	.short	(.L_164 - .L_163)
.L_163:
        /*00bc*/ 	.word	0x00000000


	//----- nvinfo : EIATTR_CBANK_PARAM_SIZE
	.align		4
.L_164:
        /*00c0*/ 	.byte	0x03, 0x19
        /*00c2*/ 	.short	0x0050


	//----- nvinfo : EIATTR_PARAM_CBANK
	.align		4
        /*00c4*/ 	.byte	0x04, 0x0a
        /*00c6*/ 	.short	(.L_166 - .L_165)
	.align		4
.L_165:
        /*00c8*/ 	.word	index@(.nv.constant0._ZN2at6native28rrelu_with_noise_cuda_kernelIN3c104HalfELi4EZNS0_28_rrelu_with_noise_cuda_trainIS3_EEvRNS_6TensorERKS5_S6_RKNS2_6ScalarESB_St8optionalINS_9GeneratorEEEUlP24curandStatePhilox4_32_10E0_EEviNS_15PhiloxCudaStateEPT_PKSJ_SK_ddRKT1_)
        /*00cc*/ 	.short	0x0380
        /*00ce*/ 	.short	0x0050


	//----- nvinfo : EIATTR_SW_WAR
	.align		4
.L_166:
        /*00d0*/ 	.byte	0x04, 0x36
        /*00d2*/ 	.short	(.L_168 - .L_167)
.L_167:
        /*00d4*/ 	.word	0x00000008
.L_168:


//--------------------- .nv.info._ZN2at6native28rrelu_with_noise_cuda_kernelIN3c104HalfELi2EZNS0_28_rrelu_with_noise_cuda_trainIS3_EEvRNS_6TensorERKS5_S6_RKNS2_6ScalarESB_St8optionalINS_9GeneratorEEEUlP24curandStatePhilox4_32_10E_EEviNS_15PhiloxCudaStateEPT_PKSJ_SK_ddRKT1_ --------------------------
	.section	.nv.info._ZN2at6native28rrelu_with_noise_cuda_kernelIN3c104HalfELi2EZNS0_28_rrelu_with_noise_cuda_trainIS3_EEvRNS_6TensorERKS5_S6_RKNS2_6ScalarESB_St8optionalINS_9GeneratorEEEUlP24curandStatePhilox4_32_10E_EEviNS_15PhiloxCudaStateEPT_PKSJ_SK_ddRKT1_,"",@"SHT_CUDA_INFO"
	.sectionflags	@""
	.align	4


	//----- nvinfo : EIATTR_CUDA_API_VERSION
	.align		4
        /*0000*/ 	.byte	0x04, 0x37
        /*0002*/ 	.short	(.L_170 - .L_169)
.L_169:
        /*0004*/ 	.word	0x00000082


	//----- nvinfo : EIATTR_KPARAM_INFO
	.align		4
.L_170:
        /*0008*/ 	.byte	0x04, 0x17
        /*000a*/ 	.short	(.L_172 - .L_171)
.L_171:
        /*000c*/ 	.word	0x00000000
        /*0010*/ 	.short	0x0007
        /*0012*/ 	.short	0x0048
        /*0014*/ 	.byte	0x00, 0xf5, 0x21, 0x00


	//----- nvinfo : EIATTR_KPARAM_INFO
	.align		4
.L_172:
        /*0018*/ 	.byte	0x04, 0x17
        /*001a*/ 	.short	(.L_174 - .L_173)
.L_173:
        /*001c*/ 	.word	0x00000000
        /*0020*/ 	.short	0x0006
        /*0022*/ 	.short	0x0040
        /*0024*/ 	.byte	0x00, 0xf0, 0x21, 0x00


	//----- nvinfo : EIATTR_KPARAM_INFO
	.align		4
.L_174:
        /*0028*/ 	.byte	0x04, 0x17
        /*002a*/ 	.short	(.L_176 - .L_175)
.L_175:
        /*002c*/ 	.word	0x00000000
        /*0030*/ 	.short	0x0005
        /*0032*/ 	.short	0x0038
        /*0034*/ 	.byte	0x00, 0xf0, 0x21, 0x00


	//----- nvinfo : EIATTR_KPARAM_INFO
	.align		4
.L_176:
        /*0038*/ 	.byte	0x04, 0x17
        /*003a*/ 	.short	(.L_178 - .L_177)
.L_177:
        /*003c*/ 	.word	0x00000000
        /*0040*/ 	.short	0x0004
        /*0042*/ 	.short	0x0030
        /*0044*/ 	.byte	0x00, 0xf5, 0x21, 0x00


	//----- nvinfo : EIATTR_KPARAM_INFO
	.align		4
.L_178:
        /*0048*/ 	.byte	0x04, 0x17
        /*004a*/ 	.short	(.L_180 - .L_179)
.L_179:
        /*004c*/ 	.word	0x00000000
        /*0050*/ 	.short	0x0003
        /*0052*/ 	.short	0x0028
        /*0054*/ 	.byte	0x00, 0xf5, 0x21, 0x00


	//----- nvinfo : EIATTR_KPARAM_INFO
	.align		4
.L_180:
        /*0058*/ 	.byte	0x04, 0x17
        /*005a*/ 	.short	(.L_182 - .L_181)
.L_181:
        /*005c*/ 	.word	0x00000000
        /*0060*/ 	.short	0x0002
        /*0062*/ 	.short	0x0020
        /*0064*/ 	.byte	0x00, 0xf5, 0x21, 0x00


	//----- nvinfo : EIATTR_KPARAM_INFO
	.align		4
.L_182:
        /*0068*/ 	.byte	0x04, 0x17
        /*006a*/ 	.short	(.L_184 - .L_183)
.L_183:
        /*006c*/ 	.word	0x00000000
        /*0070*/ 	.short	0x0001
        /*0072*/ 	.short	0x0008
        /*0074*/ 	.byte	0x00, 0xf0, 0x61, 0x00


	//----- nvinfo : EIATTR_KPARAM_INFO
	.align		4
.L_184:
        /*0078*/ 	.byte	0x04, 0x17
        /*007a*/ 	.short	(.L_186 - .L_185)
.L_185:
        /*007c*/ 	.word	0x00000000
        /*0080*/ 	.short	0x0000
        /*0082*/ 	.short	0x0000
        /*0084*/ 	.byte	0x00, 0xf0, 0x11, 0x00


	//----- nvinfo : EIATTR_SPARSE_MMA_MASK
	.align		4
.L_186:
        /*0088*/ 	.byte	0x03, 0x50
        /*008a*/ 	.short	0x0000


	//----- nvinfo : EIATTR_MAXREG_COUNT
	.align		4
        /*008c*/ 	.byte	0x03, 0x1b
        /*008e*/ 	.short	0x0040


	//----- nvinfo : EIATTR_NUM_BARRIERS
	.align		4
        /*0090*/ 	.byte	0x02, 0x4c
        /*0092*/ 	.byte	0x01
	.zero		1


	//----- nvinfo : EIATTR_MERCURY_ISA_VERSION
	.align		4
        /*0094*/ 	.byte	0x03, 0x5f
        /*0096*/ 	.short	0x0101


	//----- nvinfo : EIATTR_VRC_CTA_INIT_COUNT
	.align		4
        /*0098*/ 	.byte	0x02, 0x4a
	.zero		1
	.zero		1


	//----- nvinfo : EIATTR_EXIT_INSTR_OFFSETS
	.align		4
        /*009c*/ 	.byte	0x04, 0x1c
        /*009e*/ 	.short	(.L_188 - .L_187)


	//   ....[0]....
.L_187:
        /*00a0*/ 	.word	0x000006c0


	//   ....[1]....
        /*00a4*/ 	.word	0x00001540


	//----- nvinfo : EIATTR_MAX_THREADS
	.align		4
.L_188:
        /*00a8*/ 	.byte	0x04, 0x05
        /*00aa*/ 	.short	(.L_190 - .L_189)
.L_189:
        /*00ac*/ 	.word	0x00000100
        /*00b0*/ 	.word	0x00000001
        /*00b4*/ 	.word	0x00000001


	//----- nvinfo : EIATTR_CRS_STACK_SIZE
	.align		4
.L_190:
        /*00b8*/ 	.byte	0x04, 0x1e
        /*00ba*/ 	.short	(.L_192 - .L_191)
.L_191:
        /*00bc*/ 	.word	0x00000000


	//----- nvinfo : EIATTR_CBANK_PARAM_SIZE
	.align		4
.L_192:
        /*00c0*/ 	.byte	0x03, 0x19
        /*00c2*/ 	.short	0x0050


	//----- nvinfo : EIATTR_PARAM_CBANK
	.align		4
        /*00c4*/ 	.byte	0x04, 0x0a
        /*00c6*/ 	.short	(.L_194 - .L_193)
	.align		4
.L_193:
        /*00c8*/ 	.word	index@(.nv.constant0._ZN2at6native28rrelu_with_noise_cuda_kernelIN3c104HalfELi2EZNS0_28_rrelu_with_noise_cuda_trainIS3_EEvRNS_6TensorERKS5_S6_RKNS2_6ScalarESB_St8optionalINS_9GeneratorEEEUlP24curandStatePhilox4_32_10E_EEviNS_15PhiloxCudaStateEPT_PKSJ_SK_ddRKT1_)
        /*00cc*/ 	.short	0x0380
        /*00ce*/ 	.short	0x0050


	//----- nvinfo : EIATTR_SW_WAR
	.align		4
.L_194:
        /*00d0*/ 	.byte	0x04, 0x36
        /*00d2*/ 	.short	(.L_196 - .L_195)
.L_195:
        /*00d4*/ 	.word	0x00000008
.L_196:


//--------------------- .nv.info._ZN2at6native28rrelu_with_noise_cuda_kernelIfLi4EZNS0_28_rrelu_with_noise_cuda_trainIfEEvRNS_6TensorERKS3_S4_RKN3c106ScalarESA_St8optionalINS_9GeneratorEEEUlP24curandStatePhilox4_32_10E0_EEviNS_15PhiloxCudaStateEPT_PKSI_SJ_ddRKT1_ --------------------------
	.section	.nv.info._ZN2at6native28rrelu_with_noise_cuda_kernelIfLi4EZNS0_28_rrelu_with_noise_cuda_trainIfEEvRNS_6TensorERKS3_S4_RKN3c106ScalarESA_St8optionalINS_9GeneratorEEEUlP24curandStatePhilox4_32_10E0_EEviNS_15PhiloxCudaStateEPT_PKSI_SJ_ddRKT1_,"",@"SHT_CUDA_INFO"
	.sectionflags	@""
	.align	4


	//----- nvinfo : EIATTR_CUDA_API_VERSION
	.align		4
        /*0000*/ 	.byte	0x04, 0x37
        /*0002*/ 	.short	(.L_198 - .L_197)
.L_197:
        /*0004*/ 	.word	0x00000082


	//----- nvinfo : EIATTR_KPARAM_INFO
	.align		4
.L_198:
        /*0008*/ 	.byte	0x04, 0x17
        /*000a*/ 	.short	(.L_200 - .L_199)
.L_199:
        /*000c*/ 	.word	0x00000000
        /*0010*/ 	.short	0x0007
        /*0012*/ 	.short	0x0048
        /*0014*/ 	.byte	0x00, 0xf5, 0x21, 0x00


	//----- nvinfo : EIATTR_KPARAM_INFO
	.align		4
.L_200:
        /*0018*/ 	.byte	0x04, 0x17
        /*001a*/ 	.short	(.L_202 - .L_201)
.L_201:
        /*001c*/ 	.word	0x00000000
        /*0020*/ 	.short	0x0006
        /*0022*/ 	.short	0x0040
        /*0024*/ 	.byte	0x00, 0xf0, 0x21, 0x00


	//----- nvinfo : EIATTR_KPARAM_INFO
	.align		4
.L_202:
        /*0028*/ 	.byte	0x04, 0x17
        /*002a*/ 	.short	(.L_204 - .L_203)
.L_203:
        /*002c*/ 	.word	0x00000000
        /*0030*/ 	.short	0x0005
        /*0032*/ 	.short	0x0038
        /*0034*/ 	.byte	0x00, 0xf0, 0x21, 0x00


	//----- nvinfo : EIATTR_KPARAM_INFO
	.align		4
.L_204:
        /*0038*/ 	.byte	0x04, 0x17
        /*003a*/ 	.short	(.L_206 - .L_205)
.L_205:
        /*003c*/ 	.word	0x00000000
        /*0040*/ 	.short	0x0004
        /*0042*/ 	.short	0x0030
        /*0044*/ 	.byte	0x00, 0xf5, 0x21, 0x00


	//----- nvinfo : EIATTR_KPARAM_INFO
	.align		4
.L_206:
        /*0048*/ 	.byte	0x04, 0x17
        /*004a*/ 	.short	(.L_208 - .L_207)
.L_207:
        /*004c*/ 	.word	0x00000000
        /*0050*/ 	.short	0x0003
        /*0052*/ 	.short	0x0028
        /*0054*/ 	.byte	0x00, 0xf5, 0x21, 0x00


	//----- nvinfo : EIATTR_KPARAM_INFO
	.align		4
.L_208:
        /*0058*/ 	.byte	0x04, 0x17
        /*005a*/ 	.short	(.L_210 - .L_209)
.L_209:
        /*005c*/ 	.word	0x00000000
        /*0060*/ 	.short	0x0002
        /*0062*/ 	.short	0x0020
        /*0064*/ 	.byte	0x00, 0xf5, 0x21, 0x00


	//----- nvinfo : EIATTR_KPARAM_INFO
	.align		4
.L_210:
        /*0068*/ 	.byte	0x04, 0x17
        /*006a*/ 	.short	(.L_212 - .L_211)
.L_211:
        /*006c*/ 	.word	0x00000000
        /*0070*/ 	.short	0x0001
        /*0072*/ 	.short	0x0008
        /*0074*/ 	.byte	0x00, 0xf0, 0x61, 0x00


	//----- nvinfo : EIATTR_KPARAM_INFO
	.align		4
.L_212:
        /*0078*/ 	.byte	0x04, 0x17
        /*007a*/ 	.short	(.L_214 - .L_213)
.L_213:
        /*007c*/ 	.word	0x00000000
        /*0080*/ 	.short	0x0000
        /*0082*/ 	.short	0x0000
        /*0084*/ 	.byte	0x00, 0xf0, 0x11, 0x00


	//----- nvinfo : EIATTR_SPARSE_MMA_MASK
	.align		4
.L_214:
        /*0088*/ 	.byte	0x03, 0x50
        /*008a*/ 	.short	0x0000


	//----- nvinfo : EIATTR_MAXREG_COUNT
	.align		4
        /*008c*/ 	.byte	0x03, 0x1b
        /*008e*/ 	.short	0x0040


	//----- nvinfo : EIATTR_NUM_BARRIERS
	.align		4
        /*0090*/ 	.byte	0x02, 0x4c
        /*0092*/ 	.byte	0x01
	.zero		1


	//----- nvinfo : EIATTR_MERCURY_ISA_VERSION
	.align		4
        /*0094*/ 	.byte	0x03, 0x5f
        /*0096*/ 	.short	0x0101


	//----- nvinfo : EIATTR_VRC_CTA_INIT_COUNT
	.align		4
        /*0098*/ 	.byte	0x02, 0x4a
	.zero		1
	.zero		1


	//----- nvinfo : EIATTR_EXIT_INSTR_OFFSETS
	.align		4
        /*009c*/ 	.byte	0x04, 0x1c
        /*009e*/ 	.short	(.L_216 - .L_215)


	//   ....[0]....
.L_215:
        /*00a0*/ 	.word	0x000006c0


	//   ....[1]....
        /*00a4*/ 	.word	0x00001670


	//----- nvinfo : EIATTR_MAX_THREADS
	.align		4
.L_216:
        /*00a8*/ 	.byte	0x04, 0x05
        /*00aa*/ 	.short	(.L_218 - .L_217)
.L_217:
        /*00ac*/ 	.word	0x00000100
        /*00b0*/ 	.word	0x00000001
        /*00b4*/ 	.word	0x00000001


	//----- nvinfo : EIATTR_CRS_STACK_SIZE
	.align		4
.L_218:
        /*00b8*/ 	.byte	0x04, 0x1e
        /*00ba*/ 	.short	(.L_220 - .L_219)
.L_219:
        /*00bc*/ 	.word	0x00000000


	//----- nvinfo : EIATTR_CBANK_PARAM_SIZE
	.align		4
.L_220:
        /*00c0*/ 	.byte	0x03, 0x19
        /*00c2*/ 	.short	0x0050


	//----- nvinfo : EIATTR_PARAM_CBANK
	.align		4
        /*00c4*/ 	.byte	0x04, 0x0a
        /*00c6*/ 	.short	(.L_222 - .L_221)
	.align		4
.L_221:
        /*00c8*/ 	.word	index@(.nv.constant0._ZN2at6native28rrelu_with_noise_cuda_kernelIfLi4EZNS0_28_rrelu_with_noise_cuda_trainIfEEvRNS_6TensorERKS3_S4_RKN3c106ScalarESA_St8optionalINS_9GeneratorEEEUlP24curandStatePhilox4_32_10E0_EEviNS_15PhiloxCudaStateEPT_PKSI_SJ_ddRKT1_)
        /*00cc*/ 	.short	0x0380
        /*00ce*/ 	.short	0x0050


	//----- nvinfo : EIATTR_SW_WAR
	.align		4
.L_222:
        /*00d0*/ 	.byte	0x04, 0x36
        /*00d2*/ 	.short	(.L_224 - .L_223)
.L_223:
        /*00d4*/ 	.word	0x00000008
.L_224:


//--------------------- .nv.info._ZN2at6native28rrelu_with_noise_cuda_kernelIfLi2EZNS0_28_rrelu_with_noise_cuda_trainIfEEvRNS_6TensorERKS3_S4_RKN3c106ScalarESA_St8optionalINS_9GeneratorEEEUlP24curandStatePhilox4_32_10E_EEviNS_15PhiloxCudaStateEPT_PKSI_SJ_ddRKT1_ --------------------------
	.section	.nv.info._ZN2at6native28rrelu_with_noise_cuda_kernelIfLi2EZNS0_28_rrelu_with_noise_cuda_trainIfEEvRNS_6TensorERKS3_S4_RKN3c106ScalarESA_St8optionalINS_9GeneratorEEEUlP24curandStatePhilox4_32_10E_EEviNS_15PhiloxCudaStateEPT_PKSI_SJ_ddRKT1_,"",@"SHT_CUDA_INFO"
	.sectionflags	@""
	.align	4


	//----- nvinfo : EIATTR_CUDA_API_VERSION
	.align		4
        /*0000*/ 	.byte	0x04, 0x37
        /*0002*/ 	.short	(.L_226 - .L_225)
.L_225:
        /*0004*/ 	.word	0x00000082


	//----- nvinfo : EIATTR_KPARAM_INFO
	.align		4
.L_226:
        /*0008*/ 	.byte	0x04, 0x17
        /*000a*/ 	.short	(.L_228 - .L_227)
.L_227:
        /*000c*/ 	.word	0x00000000
        /*0010*/ 	.short	0x0007
        /*0012*/ 	.short	0x0048
        /*0014*/ 	.byte	0x00, 0xf5, 0x21, 0x00


	//----- nvinfo : EIATTR_KPARAM_INFO
	.align		4
.L_228:
        /*0018*/ 	.byte	0x04, 0x17
        /*001a*/ 	.short	(.L_230 - .L_229)
.L_229:
        /*001c*/ 	.word	0x00000000
        /*0020*/ 	.short	0x0006
        /*0022*/ 	.short	0x0040
        /*0024*/ 	.byte	0x00, 0xf0, 0x21, 0x00


	//----- nvinfo : EIATTR_KPARAM_INFO
	.align		4
.L_230:
        /*0028*/ 	.byte	0x04, 0x17
        /*002a*/ 	.short	(.L_232 - .L_231)
.L_231:
        /*002c*/ 	.word	0x00000000
        /*0030*/ 	.short	0x0005
        /*0032*/ 	.short	0x0038
        /*0034*/ 	.byte	0x00, 0xf0, 0x21, 0x00


	//----- nvinfo : EIATTR_KPARAM_INFO
	.align		4
.L_232:
        /*0038*/ 	.byte	0x04, 0x17
        /*003a*/ 	.short	(.L_234 - .L_233)
.L_233:
        /*003c*/ 	.word	0x00000000
        /*0040*/ 	.short	0x0004
        /*0042*/ 	.short	0x0030
        /*0044*/ 	.byte	0x00, 0xf5, 0x21, 0x00


	//----- nvinfo : EIATTR_KPARAM_INFO
	.align		4
.L_234:
        /*0048*/ 	.byte	0x04, 0x17
        /*004a*/ 	.short	(.L_236 - .L_235)
.L_235:
        /*004c*/ 	.word	0x00000000
        /*0050*/ 	.short	0x0003
        /*0052*/ 	.short	0x0028
        /*0054*/ 	.byte	0x00, 0xf5, 0x21, 0x00


	//----- nvinfo : EIATTR_KPARAM_INFO
	.align		4
.L_236:
        /*0058*/ 	.byte	0x04, 0x17
        /*005a*/ 	.short	(.L_238 - .L_237)
.L_237:
        /*005c*/ 	.word	0x00000000
        /*0060*/ 	.short	0x0002
        /*0062*/ 	.short	0x0020
        /*0064*/ 	.byte	0x00, 0xf5, 0x21, 0x00


	//----- nvinfo : EIATTR_KPARAM_INFO
	.align		4
.L_238:
        /*0068*/ 	.byte	0x04, 0x17
        /*006a*/ 	.short	(.L_240 - .L_239)
.L_239:
        /*006c*/ 	.word	0x00000000
        /*0070*/ 	.short	0x0001
        /*0072*/ 	.short	0x0008
        /*0074*/ 	.byte	0x00, 0xf0, 0x61, 0x00


	//----- nvinfo : EIATTR_KPARAM_INFO
	.align		4
.L_240:
        /*0078*/ 	.byte	0x04, 0x17
        /*007a*/ 	.short	(.L_242 - .L_241)
.L_241:
        /*007c*/ 	.word	0x00000000
        /*0080*/ 	.short	0x0000
        /*0082*/ 	.short	0x0000
        /*0084*/ 	.byte	0x00, 0xf0, 0x11, 0x00


	//----- nvinfo : EIATTR_SPARSE_MMA_MASK
	.align		4
.L_242:
        /*0088*/ 	.byte	0x03, 0x50
        /*008a*/ 	.short	0x0000


	//----- nvinfo : EIATTR_MAXREG_COUNT
	.align		4
        /*008c*/ 	.byte	0x03, 0x1b
        /*008e*/ 	.short	0x0040


	//----- nvinfo : EIATTR_NUM_BARRIERS
	.align		4
        /*0090*/ 	.byte	0x02, 0x4c
        /*0092*/ 	.byte	0x01
	.zero		1


	//----- nvinfo : EIATTR_MERCURY_ISA_VERSION
	.align		4
        /*0094*/ 	.byte	0x03, 0x5f
        /*0096*/ 	.short	0x0101


	//----- nvinfo : EIATTR_VRC_CTA_INIT_COUNT
	.align		4
        /*0098*/ 	.byte	0x02, 0x4a
	.zero		1
	.zero		1


	//----- nvinfo : EIATTR_EXIT_INSTR_OFFSETS
	.align		4
        /*009c*/ 	.byte	0x04, 0x1c
        /*009e*/ 	.short	(.L_244 - .L_243)


	//   ....[0]....
.L_243:
        /*00a0*/ 	.word	0x000006c0


	//   ....[1]....
        /*00a4*/ 	.word	0x00001400


	//----- nvinfo : EIATTR_MAX_THREADS
	.align		4
.L_244:
        /*00a8*/ 	.byte	0x04, 0x05
        /*00aa*/ 	.short	(.L_246 - .L_245)
.L_245:
        /*00ac*/ 	.word	0x00000100
        /*00b0*/ 	.word	0x00000001
        /*00b4*/ 	.word	0x00000001


	//----- nvinfo : EIATTR_CRS_STACK_SIZE
	.align		4
.L_246:
        /*00b8*/ 	.byte	0x04, 0x1e
        /*00ba*/ 	.short	(.L_248 - .L_247)
.L_247:
        /*00bc*/ 	.word	0x00000000


	//----- nvinfo : EIATTR_CBANK_PARAM_SIZE
	.align		4
.L_248:
        /*00c0*/ 	.byte	0x03, 0x19
        /*00c2*/ 	.short	0x0050


	//----- nvinfo : EIATTR_PARAM_CBANK
	.align		4
        /*00c4*/ 	.byte	0x04, 0x0a
        /*00c6*/ 	.short	(.L_250 - .L_249)
	.align		4
.L_249:
        /*00c8*/ 	.word	index@(.nv.constant0._ZN2at6native28rrelu_with_noise_cuda_kernelIfLi2EZNS0_28_rrelu_with_noise_cuda_trainIfEEvRNS_6TensorERKS3_S4_RKN3c106ScalarESA_St8optionalINS_9GeneratorEEEUlP24curandStatePhilox4_32_10E_EEviNS_15PhiloxCudaStateEPT_PKSI_SJ_ddRKT1_)
        /*00cc*/ 	.short	0x0380
        /*00ce*/ 	.short	0x0050


	//----- nvinfo : EIATTR_SW_WAR
	.align		4
.L_250:
        /*00d0*/ 	.byte	0x04, 0x36
        /*00d2*/ 	.short	(.L_252 - .L_251)
.L_251:
        /*00d4*/ 	.word	0x00000008
.L_252:


//--------------------- .nv.info._ZN2at6native28rrelu_with_noise_cuda_kernelIdLi4EZNS0_28_rrelu_with_noise_cuda_trainIdEEvRNS_6TensorERKS3_S4_RKN3c106ScalarESA_St8optionalINS_9GeneratorEEEUlP24curandStatePhilox4_32_10E0_EEviNS_15PhiloxCudaStateEPT_PKSI_SJ_ddRKT1_ --------------------------
	.section	.nv.info._ZN2at6native28rrelu_with_noise_cuda_kernelIdLi4EZNS0_28_rrelu_with_noise_cuda_trainIdEEvRNS_6TensorERKS3_S4_RKN3c106ScalarESA_St8optionalINS_9GeneratorEEEUlP24curandStatePhilox4_32_10E0_EEviNS_15PhiloxCudaStateEPT_PKSI_SJ_ddRKT1_,"",@"SHT_CUDA_INFO"
	.sectionflags	@""
	.align	4


	//----- nvinfo : EIATTR_CUDA_API_VERSION
	.align		4
        /*0000*/ 	.byte	0x04, 0x37
        /*0002*/ 	.short	(.L_254 - .L_253)
.L_253:
        /*0004*/ 	.word	0x00000082


	//----- nvinfo : EIATTR_KPARAM_INFO
	.align		4
.L_254:
        /*0008*/ 	.byte	0x04, 0x17
        /*000a*/ 	.short	(.L_256 - .L_255)
.L_255:
        /*000c*/ 	.word	0x00000000
        /*0010*/ 	.short	0x0007
        /*0012*/ 	.short	0x0048
        /*0014*/ 	.byte	0x00, 0xf5, 0x21, 0x00


	//----- nvinfo : EIATTR_KPARAM_INFO
	.align		4
.L_256:
        /*0018*/ 	.byte	0x04, 0x17
        /*001a*/ 	.short	(.L_258 - .L_257)
.L_257:
        /*001c*/ 	.word	0x00000000
        /*0020*/ 	.short	0x0006
        /*0022*/ 	.short	0x0040
        /*0024*/ 	.byte	0x00, 0xf0, 0x21, 0x00


	//----- nvinfo : EIATTR_KPARAM_INFO
	.align		4
.L_258:
        /*0028*/ 	.byte	0x04, 0x17
        /*002a*/ 	.short	(.L_260 - .L_259)
.L_259:
        /*002c*/ 	.word	0x00000000
        /*0030*/ 	.short	0x0005
        /*0032*/ 	.short	0x0038
        /*0034*/ 	.byte	0x00, 0xf0, 0x21, 0x00


	//----- nvinfo : EIATTR_KPARAM_INFO
	.align		4
.L_260:
        /*0038*/ 	.byte	0x04, 0x17
        /*003a*/ 	.short	(.L_262 - .L_261)
.L_261:
        /*003c*/ 	.word	0x00000000
        /*0040*/ 	.short	0x0004
        /*0042*/ 	.short	0x0030
        /*0044*/ 	.byte	0x00, 0xf5, 0x21, 0x00


	//----- nvinfo : EIATTR_KPARAM_INFO
	.align		4
.L_262:
        /*0048*/ 	.byte	0x04, 0x17
        /*004a*/ 	.short	(.L_264 - .L_263)
.L_263:
        /*004c*/ 	.word	0x00000000
        /*0050*/ 	.short	0x0003
        /*0052*/ 	.short	0x0028
        /*0054*/ 	.byte	0x00, 0xf5, 0x21, 0x00


	//----- nvinfo : EIATTR_KPARAM_INFO
	.align		4
.L_264:
        /*0058*/ 	.byte	0x04, 0x17
        /*005a*/ 	.short	(.L_266 - .L_265)
.L_265:
        /*005c*/ 	.word	0x00000000
        /*0060*/ 	.short	0x0002
        /*0062*/ 	.short	0x0020
        /*0064*/ 	.byte	0x00, 0xf5, 0x21, 0x00


	//----- nvinfo : EIATTR_KPARAM_INFO
	.align		4
.L_266:
        /*0068*/ 	.byte	0x04, 0x17
        /*006a*/ 	.short	(.L_268 - .L_267)
.L_267:
        /*006c*/ 	.word	0x00000000
        /*0070*/ 	.short	0x0001
        /*0072*/ 	.short	0x0008
        /*0074*/ 	.byte	0x00, 0xf0, 0x61, 0x00


	//----- nvinfo : EIATTR_KPARAM_INFO
	.align		4
.L_268:
        /*0078*/ 	.byte	0x04, 0x17
        /*007a*/ 	.short	(.L_270 - .L_269)
.L_269:
        /*007c*/ 	.word	0x00000000
        /*0080*/ 	.short	0x0000
        /*0082*/ 	.short	0x0000
        /*0084*/ 	.byte	0x00, 0xf0, 0x11, 0x00


	//----- nvinfo : EIATTR_SPARSE_MMA_MASK
	.align		4
.L_270:
        /*0088*/ 	.byte	0x03, 0x50
        /*008a*/ 	.short	0x0000


	//----- nvinfo : EIATTR_MAXREG_COUNT
	.align		4
        /*008c*/ 	.byte	0x03, 0x1b
        /*008e*/ 	.short	0x0040


	//----- nvinfo : EIATTR_NUM_BARRIERS
	.align		4
        /*0090*/ 	.byte	0x02, 0x4c
        /*0092*/ 	.byte	0x01
	.zero		1


	//----- nvinfo : EIATTR_MERCURY_ISA_VERSION
	.align		4
        /*0094*/ 	.byte	0x03, 0x5f
        /*0096*/ 	.short	0x0101


	//----- nvinfo : EIATTR_VRC_CTA_INIT_COUNT
	.align		4
        /*0098*/ 	.byte	0x02, 0x4a
	.zero		1
	.zero		1


	//----- nvinfo : EIATTR_EXIT_INSTR_OFFSETS
	.align		4
        /*009c*/ 	.byte	0x04, 0x1c
        /*009e*/ 	.short	(.L_272 - .L_271)


	//   ....[0]....
.L_271:
        /*00a0*/ 	.word	0x000006c0


	//   ....[1]....
        /*00a4*/ 	.word	0x00001570


	//----- nvinfo : EIATTR_MAX_THREADS
	.align		4
.L_272:
        /*00a8*/ 	.byte	0x04, 0x05
        /*00aa*/ 	.short	(.L_274 - .L_273)
.L_273:
        /*00ac*/ 	.word	0x00000100
        /*00b0*/ 	.word	0x00000001
        /*00b4*/ 	.word	0x00000001


	//----- nvinfo : EIATTR_CRS_STACK_SIZE
	.align		4
.L_274:
        /*00b8*/ 	.byte	0x04, 0x1e
        /*00ba*/ 	.short	(.L_276 - .L_275)
.L_275:
        /*00bc*/ 	.word	0x00000000


	//----- nvinfo : EIATTR_CBANK_PARAM_SIZE
	.align		4
.L_276:
        /*00c0*/ 	.byte	0x03, 0x19
        /*00c2*/ 	.short	0x0050


	//----- nvinfo : EIATTR_PARAM_CBANK
	.align		4
        /*00c4*/ 	.byte	0x04, 0x0a
        /*00c6*/ 	.short	(.L_278 - .L_277)
	.align		4
.L_277:
        /*00c8*/ 	.word	index@(.nv.constant0._ZN2at6native28rrelu_with_noise_cuda_kernelIdLi4EZNS0_28_rrelu_with_noise_cuda_trainIdEEvRNS_6TensorERKS3_S4_RKN3c106ScalarESA_St8optionalINS_9GeneratorEEEUlP24curandStatePhilox4_32_10E0_EEviNS_15PhiloxCudaStateEPT_PKSI_SJ_ddRKT1_)
        /*00cc*/ 	.short	0x0380
        /*00ce*/ 	.short	0x0050


	//----- nvinfo : EIATTR_SW_WAR
	.align		4
.L_278:
        /*00d0*/ 	.byte	0x04, 0x36
        /*00d2*/ 	.short	(.L_280 - .L_279)
.L_279:
        /*00d4*/ 	.word	0x00000008
.L_280:


//--------------------- .nv.info._ZN2at6native28rrelu_with_noise_cuda_kernelIdLi2EZNS0_28_rrelu_with_noise_cuda_trainIdEEvRNS_6TensorERKS3_S4_RKN3c106ScalarESA_St8optionalINS_9GeneratorEEEUlP24curandStatePhilox4_32_10E_EEviNS_15PhiloxCudaStateEPT_PKSI_SJ_ddRKT1_ --------------------------
	.section	.nv.info._ZN2at6native28rrelu_with_noise_cuda_kernelIdLi2EZNS0_28_rrelu_with_noise_cuda_trainIdEEvRNS_6TensorERKS3_S4_RKN3c106ScalarESA_St8optionalINS_9GeneratorEEEUlP24curandStatePhilox4_32_10E_EEviNS_15PhiloxCudaStateEPT_PKSI_SJ_ddRKT1_,"",@"SHT_CUDA_INFO"
	.sectionflags	@""
	.align	4


	//----- nvinfo : EIATTR_CUDA_API_VERSION
	.align		4
        /*0000*/ 	.byte	0x04, 0x37
        /*0002*/ 	.short	(.L_282 - .L_281)
.L_281:
        /*0004*/ 	.word	0x00000082


	//----- nvinfo : EIATTR_KPARAM_INFO
	.align		4
.L_282:
        /*0008*/ 	.byte	0x04, 0x17
        /*000a*/ 	.short	(.L_284 - .L_283)
.L_283:
        /*000c*/ 	.word	0x00000000
        /*0010*/ 	.short	0x0007
        /*0012*/ 	.short	0x0048
        /*0014*/ 	.byte	0x00, 0xf5, 0x21, 0x00


	//----- nvinfo : EIATTR_KPARAM_INFO
	.align		4
.L_284:
        /*0018*/ 	.byte	0x04, 0x17
        /*001a*/ 	.short	(.L_286 - .L_285)
.L_285:
        /*001c*/ 	.word	0x00000000
        /*0020*/ 	.short	0x0006
        /*0022*/ 	.short	0x0040
        /*0024*/ 	.byte	0x00, 0xf0, 0x21, 0x00


	//----- nvinfo : EIATTR_KPARAM_INFO
	.align		4
.L_286:
        /*0028*/ 	.byte	0x04, 0x17
        /*002a*/ 	.short	(.L_288 - .L_287)
.L_287:
        /*002c*/ 	.word	0x00000000
        /*0030*/ 	.short	0x0005
        /*0032*/ 	.short	0x0038
        /*0034*/ 	.byte	0x00, 0xf0, 0x21, 0x00


	//----- nvinfo : EIATTR_KPARAM_INFO
	.align		4
.L_288:
        /*0038*/ 	.byte	0x04, 0x17
        /*003a*/ 	.short	(.L_290 - .L_289)
.L_289:
        /*003c*/ 	.word	0x00000000
        /*0040*/ 	.short	0x0004
        /*0042*/ 	.short	0x0030
        /*0044*/ 	.byte	0x00, 0xf5, 0x21, 0x00


	//----- nvinfo : EIATTR_KPARAM_INFO
	.align		4
.L_290:
        /*0048*/ 	.byte	0x04, 0x17
        /*004a*/ 	.short	(.L_292 - .L_291)
.L_291:
        /*004c*/ 	.word	0x00000000
        /*0050*/ 	.short	0x0003
        /*0052*/ 	.short	0x0028
        /*0054*/ 	.byte	0x00, 0xf5, 0x21, 0x00


	//----- nvinfo : EIATTR_KPARAM_INFO
	.align		4
.L_292:
        /*0058*/ 	.byte	0x04, 0x17
        /*005a*/ 	.short	(.L_294 - .L_293)
.L_293:
        /*005c*/ 	.word	0x00000000
        /*0060*/ 	.short	0x0002
        /*0062*/ 	.short	0x0020
        /*0064*/ 	.byte	0x00, 0xf5, 0x21, 0x00


	//----- nvinfo : EIATTR_KPARAM_INFO
	.align		4
.L_294:
        /*0068*/ 	.byte	0x04, 0x17
        /*006a*/ 	.short	(.L_296 - .L_295)
.L_295:
        /*006c*/ 	.word	0x00000000
        /*0070*/ 	.short	0x0001
        /*0072*/ 	.short	0x0008
        /*0074*/ 	.byte	0x00, 0xf0, 0x61, 0x00


	//----- nvinfo : EIATTR_KPARAM_INFO
	.align		4
.L_296:
        /*0078*/ 	.byte	0x04, 0x17
        /*007a*/ 	.short	(.L_298 - .L_297)
.L_297:
        /*007c*/ 	.word	0x00000000
        /*0080*/ 	.short	0x0000
        /*0082*/ 	.short	0x0000
        /*0084*/ 	.byte	0x00, 0xf0, 0x11, 0x00


	//----- nvinfo : EIATTR_SPARSE_MMA_MASK
	.align		4
.L_298:
        /*0088*/ 	.byte	0x03, 0x50
        /*008a*/ 	.short	0x0000


	//----- nvinfo : EIATTR_MAXREG_COUNT
	.align		4
        /*008c*/ 	.byte	0x03, 0x1b
        /*008e*/ 	.short	0x0040


	//----- nvinfo : EIATTR_NUM_BARRIERS
	.align		4
        /*0090*/ 	.byte	0x02, 0x4c
        /*0092*/ 	.byte	0x01
	.zero		1


	//----- nvinfo : EIATTR_MERCURY_ISA_VERSION
	.align		4
        /*0094*/ 	.byte	0x03, 0x5f
        /*0096*/ 	.short	0x0101


	//----- nvinfo : EIATTR_VRC_CTA_INIT_COUNT
	.align		4
        /*0098*/ 	.byte	0x02, 0x4a
	.zero		1
	.zero		1


	//----- nvinfo : EIATTR_EXIT_INSTR_OFFSETS
	.align		4
        /*009c*/ 	.byte	0x04, 0x1c
        /*009e*/ 	.short	(.L_300 - .L_299)


	//   ....[0]....
.L_299:
        /*00a0*/ 	.word	0x000006c0


	//   ....[1]....
        /*00a4*/ 	.word	0x00001190


	//----- nvinfo : EIATTR_MAX_THREADS
	.align		4
.L_300:
        /*00a8*/ 	.byte	0x04, 0x05
        /*00aa*/ 	.short	(.L_302 - .L_301)
.L_301:
        /*00ac*/ 	.word	0x00000100
        /*00b0*/ 	.word	0x00000001
        /*00b4*/ 	.word	0x00000001


	//----- nvinfo : EIATTR_CRS_STACK_SIZE
	.align		4
.L_302:
        /*00b8*/ 	.byte	0x04, 0x1e
        /*00ba*/ 	.short	(.L_304 - .L_303)
.L_303:
        /*00bc*/ 	.word	0x00000000


	//----- nvinfo : EIATTR_CBANK_PARAM_SIZE
	.align		4
.L_304:
        /*00c0*/ 	.byte	0x03, 0x19
        /*00c2*/ 	.short	0x0050


	//----- nvinfo : EIATTR_PARAM_CBANK
	.align		4
        /*00c4*/ 	.byte	0x04, 0x0a
        /*00c6*/ 	.short	(.L_306 - .L_305)
	.align		4
.L_305:
        /*00c8*/ 	.word	index@(.nv.constant0._ZN2at6native28rrelu_with_noise_cuda_kernelIdLi2EZNS0_28_rrelu_with_noise_cuda_trainIdEEvRNS_6TensorERKS3_S4_RKN3c106ScalarESA_St8optionalINS_9GeneratorEEEUlP24curandStatePhilox4_32_10E_EEviNS_15PhiloxCudaStateEPT_PKSI_SJ_ddRKT1_)
        /*00cc*/ 	.short	0x0380
        /*00ce*/ 	.short	0x0050


	//----- nvinfo : EIATTR_SW_WAR
	.align		4
.L_306:
        /*00d0*/ 	.byte	0x04, 0x36
        /*00d2*/ 	.short	(.L_308 - .L_307)
.L_307:
        /*00d4*/ 	.word	0x00000008
.L_308:


//--------------------- .nv.callgraph             --------------------------
	.section	.nv.callgraph,"",@"SHT_CUDA_CALLGRAPH"
	.align	4
	.sectionentsize	8
	.align		4
        /*0000*/ 	.word	0x00000000
	.align		4
        /*0004*/ 	.word	0xffffffff
	.align		4
        /*0008*/ 	.word	0x00000000
	.align		4
        /*000c*/ 	.word	0xfffffffe
	.align		4
        /*0010*/ 	.word	0x00000000
	.align		4
        /*0014*/ 	.word	0xfffffffd
	.align		4
        /*0018*/ 	.word	0x00000000
	.align		4
        /*001c*/ 	.word	0xfffffffc


//--------------------- .nv.constant4             --------------------------
	.section	.nv.constant4,"a",@progbits
	.align	8
	.align		8
.nv.constant4:
        /*0000*/ 	.dword	precalc_xorwow_matrix
	.align		8
        /*0008*/ 	.dword	precalc_xorwow_offset_matrix
	.align		8
        /*0010*/ 	.dword	mrg32k3aM1
	.align		8
        /*0018*/ 	.dword	mrg32k3aM2
	.align		8
        /*0020*/ 	.dword	mrg32k3aM1SubSeq
	.align		8
        /*0028*/ 	.dword	mrg32k3aM2SubSeq
	.align		8
        /*0030*/ 	.dword	mrg32k3aM1Seq
	.align		8
        /*0038*/ 	.dword	mrg32k3aM2Seq
	.align		8
        /*0040*/ 	.dword	_ZN48_INTERNAL_12cf7792_17_RreluWithNoise_cu_512e7e354cuda3std3__45__cpo5beginE
	.align		8
        /*0048*/ 	.dword	_ZN48_INTERNAL_12cf7792_17_RreluWithNoise_cu_512e7e354cuda3std3__45__cpo3endE
	.align		8
        /*0050*/ 	.dword	_ZN48_INTERNAL_12cf7792_17_RreluWithNoise_cu_512e7e354cuda3std3__45__cpo6cbeginE
	.align		8
        /*0058*/ 	.dword	_ZN48_INTERNAL_12cf7792_17_RreluWithNoise_cu_512e7e354cuda3std3__45__cpo4cendE
	.align		8
        /*0060*/ 	.dword	_ZN48_INTERNAL_12cf7792_17_RreluWithNoise_cu_512e7e354cuda3std3__45__cpo6rbeginE
	.align		8
        /*0068*/ 	.dword	_ZN48_INTERNAL_12cf7792_17_RreluWithNoise_cu_512e7e354cuda3std3__45__cpo4rendE
	.align		8
        /*0070*/ 	.dword	_ZN48_INTERNAL_12cf7792_17_RreluWithNoise_cu_512e7e354cuda3std3__45__cpo7crbeginE
	.align		8
        /*0078*/ 	.dword	_ZN48_INTERNAL_12cf7792_17_RreluWithNoise_cu_512e7e354cuda3std3__45__cpo5crendE
	.align		8
        /*0080*/ 	.dword	_ZN48_INTERNAL_12cf7792_17_RreluWithNoise_cu_512e7e354cuda3std3__450_GLOBAL__N__12cf7792_17_RreluWithNoise_cu_512e7e356ignoreE
	.align		8
        /*0088*/ 	.dword	_ZN48_INTERNAL_12cf7792_17_RreluWithNoise_cu_512e7e354cuda3std3__419piecewise_constructE
	.align		8
        /*0090*/ 	.dword	_ZN48_INTERNAL_12cf7792_17_RreluWithNoise_cu_512e7e354cuda3std3__48in_placeE
	.align		8
        /*0098*/ 	.dword	_ZN48_INTERNAL_12cf7792_17_RreluWithNoise_cu_512e7e354cuda3std3__420unreachable_sentinelE
	.align		8
        /*00a0*/ 	.dword	_ZN48_INTERNAL_12cf7792_17_RreluWithNoise_cu_512e7e354cuda3std6ranges3__45__cpo4swapE
	.align		8
        /*00a8*/ 	.dword	_ZN48_INTERNAL_12cf7792_17_RreluWithNoise_cu_512e7e354cuda3std6ranges3__45__cpo9iter_moveE
	.align		8
        /*00b0*/ 	.dword	_ZN48_INTERNAL_12cf7792_17_RreluWithNoise_cu_512e7e354cuda3std6ranges3__45__cpo5beginE
	.align		8
        /*00b8*/ 	.dword	_ZN48_INTERNAL_12cf7792_17_RreluWithNoise_cu_512e7e354cuda3std6ranges3__45__cpo3endE
	.align		8
        /*00c0*/ 	.dword	_ZN48_INTERNAL_12cf7792_17_RreluWithNoise_cu_512e7e354cuda3std6ranges3__45__cpo6cbeginE
	.align		8
        /*00c8*/ 	.dword	_ZN48_INTERNAL_12cf7792_17_RreluWithNoise_cu_512e7e354cuda3std6ranges3__45__cpo4cendE
	.align		8
        /*00d0*/ 	.dword	_ZN48_INTERNAL_12cf7792_17_RreluWithNoise_cu_512e7e354cuda3std6ranges3__45__cpo7advanceE
	.align		8
        /*00d8*/ 	.dword	_ZN48_INTERNAL_12cf7792_17_RreluWithNoise_cu_512e7e354cuda3std6ranges3__45__cpo9iter_swapE
	.align		8
        /*00e0*/ 	.dword	_ZN48_INTERNAL_12cf7792_17_RreluWithNoise_cu_512e7e354cuda3std6ranges3__45__cpo4nextE
	.align		8
        /*00e8*/ 	.dword	_ZN48_INTERNAL_12cf7792_17_RreluWithNoise_cu_512e7e354cuda3std6ranges3__45__cpo4prevE
	.align		8
        /*00f0*/ 	.dword	_ZN48_INTERNAL_12cf7792_17_RreluWithNoise_cu_512e7e354cuda3std6ranges3__45__cpo4dataE
	.align		8
        /*00f8*/ 	.dword	_ZN48_INTERNAL_12cf7792_17_RreluWithNoise_cu_512e7e354cuda3std6ranges3__45__cpo5cdataE
	.align		8
        /*0100*/ 	.dword	_ZN48_INTERNAL_12cf7792_17_RreluWithNoise_cu_512e7e354cuda3std6ranges3__45__cpo4sizeE
	.align		8
        /*0108*/ 	.dword	_ZN48_INTERNAL_12cf7792_17_RreluWithNoise_cu_512e7e354cuda3std6ranges3__45__cpo5ssizeE
	.align		8
        /*0110*/ 	.dword	_ZN48_INTERNAL_12cf7792_17_RreluWithNoise_cu_512e7e354cuda3std6ranges3__45__cpo8distanceE
	.align		8
        /*0118*/ 	.dword	_ZN48_INTERNAL_12cf7792_17_RreluWithNoise_cu_512e7e356thrust24THRUST_300001_SM_1030_NS6system6detail10sequential3seqE


//--------------------- .nv.constant3             --------------------------
	.section	.nv.constant3,"a",@progbits
	.align	8
.nv.constant3:
	.type		__cr_lgamma_table,@object
	.size		__cr_lgamma_table,(.L_8 - __cr_lgamma_table)
__cr_lgamma_table:
        /*0000*/ 	.byte	0x00, 0x00, 0x00, 0x00, 0x00, 0x00, 0x00, 0x00, 0x00, 0x00, 0x00, 0x00, 0x00, 0x00, 0x00, 0x00
        /*0010*/ 	.byte	0xef, 0x39, 0xfa, 0xfe, 0x42, 0x2e, 0xe6, 0x3f, 0x02, 0x20, 0x2a, 0xfa, 0x0b, 0xab, 0xfc, 0x3f
        /*0020*/ 	.byte	0xf9, 0x2c, 0x92, 0x7c, 0xa7, 0x6c, 0x09, 0x40, 0xc9, 0x79, 0x44, 0x3c, 0x64, 0x26, 0x13, 0x40
        /*0030*/ 	.byte	0xca, 0x01, 0xcf, 0x3a, 0x27, 0x51, 0x1a, 0x40, 0x30, 0xcc, 0x2d, 0xf3, 0xe1, 0x0c, 0x21, 0x40
        /*0040*/ 	.byte	0x0d, 0xb7, 0xfc, 0x82, 0x8e, 0x35, 0x25, 0x40
.L_8:


//--------------------- .text._ZN2at6native28rrelu_with_noise_cuda_kernelIN3c108BFloat16ELi4EZNS0_28_rrelu_with_noise_cuda_trainIS3_EEvRNS_6TensorERKS5_S6_RKNS2_6ScalarESB_St8optionalINS_9GeneratorEEEUlP24curandStatePhilox4_32_10E0_EEviNS_15PhiloxCudaStateEPT_PKSJ_SK_ddRKT1_ --------------------------
	.section	.text._ZN2at6native28rrelu_with_noise_cuda_kernelIN3c108BFloat16ELi4EZNS0_28_rrelu_with_noise_cuda_trainIS3_EEvRNS_6TensorERKS5_S6_RKNS2_6ScalarESB_St8optionalINS_9GeneratorEEEUlP24curandStatePhilox4_32_10E0_EEviNS_15PhiloxCudaStateEPT_PKSJ_SK_ddRKT1_,"ax",@progbits
	.align	128
        .global         _ZN2at6native28rrelu_with_noise_cuda_kernelIN3c108BFloat16ELi4EZNS0_28_rrelu_with_noise_cuda_trainIS3_EEvRNS_6TensorERKS5_S6_RKNS2_6ScalarESB_St8optionalINS_9GeneratorEEEUlP24curandStatePhilox4_32_10E0_EEviNS_15PhiloxCudaStateEPT_PKSJ_SK_ddRKT1_
        .type           _ZN2at6native28rrelu_with_noise_cuda_kernelIN3c108BFloat16ELi4EZNS0_28_rrelu_with_noise_cuda_trainIS3_EEvRNS_6TensorERKS5_S6_RKNS2_6ScalarESB_St8optionalINS_9GeneratorEEEUlP24curandStatePhilox4_32_10E0_EEviNS_15PhiloxCudaStateEPT_PKSJ_SK_ddRKT1_,@function
        .size           _ZN2at6native28rrelu_with_noise_cuda_kernelIN3c108BFloat16ELi4EZNS0_28_rrelu_with_noise_cuda_trainIS3_EEvRNS_6TensorERKS5_S6_RKNS2_6ScalarESB_St8optionalINS_9GeneratorEEEUlP24curandStatePhilox4_32_10E0_EEviNS_15PhiloxCudaStateEPT_PKSJ_SK_ddRKT1_,(.L_x_106 - _ZN2at6native28rrelu_with_noise_cuda_kernelIN3c108BFloat16ELi4EZNS0_28_rrelu_with_noise_cuda_trainIS3_EEvRNS_6TensorERKS5_S6_RKNS2_6ScalarESB_St8optionalINS_9GeneratorEEEUlP24curandStatePhilox4_32_10E0_EEviNS_15PhiloxCudaStateEPT_PKSJ_SK_ddRKT1_)
        .other          _ZN2at6native28rrelu_with_noise_cuda_kernelIN3c108BFloat16ELi4EZNS0_28_rrelu_with_noise_cuda_trainIS3_EEvRNS_6TensorERKS5_S6_RKNS2_6ScalarESB_St8optionalINS_9GeneratorEEEUlP24curandStatePhilox4_32_10E0_EEviNS_15PhiloxCudaStateEPT_PKSJ_SK_ddRKT1_,@"STO_CUDA_ENTRY STV_DEFAULT"
_ZN2at6native28rrelu_with_noise_cuda_kernelIN3c108BFloat16ELi4EZNS0_28_rrelu_with_noise_cuda_trainIS3_EEvRNS_6TensorERKS5_S6_RKNS2_6ScalarESB_St8optionalINS_9GeneratorEEEUlP24curandStatePhilox4_32_10E0_EEviNS_15PhiloxCudaStateEPT_PKSJ_SK_ddRKT1_:
.text._ZN2at6native28rrelu_with_noise_cuda_kernelIN3c108BFloat16ELi4EZNS0_28_rrelu_with_noise_cuda_trainIS3_EEvRNS_6TensorERKS5_S6_RKNS2_6ScalarESB_St8optionalINS_9GeneratorEEEUlP24curandStatePhilox4_32_10E0_EEviNS_15PhiloxCudaStateEPT_PKSJ_SK_ddRKT1_:
[----:B------:R-:W-:Y:S01]  /*0000*/  LDC R1, c[0x0][0x37c] ;  /* 0x0000df00ff017b82 */ /* 0x000fe20000000800 */
[----:B------:R-:W0:Y:S07]  /*0010*/  LDCU UR4, c[0x0][0x39c] ;  /* 0x00007380ff0477ac */ /* 0x000e2e0008000800 */
[----:B------:R-:W1:Y:S01]  /*0020*/  LDC R44, c[0x0][0x390] ;  /* 0x0000e400ff2c7b82 */ /* 0x000e620000000800 */
[----:B------:R-:W1:Y:S07]  /*0030*/  LDCU.64 UR6, c[0x0][0x358] ;  /* 0x00006b00ff0677ac */ /* 0x000e6e0008000a00 */
[----:B------:R-:W1:Y:S08]  /*0040*/  LDC R45, c[0x0][0x394] ;  /* 0x0000e500ff2d7b82 */ /* 0x000e700000000800 */
[----:B------:R-:W2:Y:S01]  /*0050*/  LDC R3, c[0x0][0x360] ;  /* 0x0000d800ff037b82 */ /* 0x000ea20000000800 */
[----:B0-----:R-:W-:-:S06]  /*0060*/  UPRMT UR4, UR4, 0x7770, URZ ;  /* 0x0000777004047896 */ /* 0x001fcc00080000ff */
[----:B------:R-:W-:Y:S01]  /*0070*/  ISETP.NE.AND P0, PT, RZ, UR4, PT ;  /* 0x00000004ff007c0c */ /* 0x000fe2000bf05270 */
[----:B------:R-:W0:Y:S01]  /*0080*/  S2R R8, SR_TID.X ;  /* 0x0000000000087919 */ /* 0x000e220000002100 */
[----:B------:R-:W3:Y:S03]  /*0090*/  LDC R23, c[0x0][0x380] ;  /* 0x0000e000ff177b82 */ /* 0x000ee60000000800 */
[----:B------:R-:W4:Y:S08]  /*00a0*/  LDCU.64 UR4, c[0x0][0x388] ;  /* 0x00007100ff0477ac */ /* 0x000f300008000a00 */
[----:B-1----:R-:W5:Y:S01]  /*00b0*/  @P0 LDG.E.64 R6, desc[UR6][R44.64] ;  /* 0x000000062c060981 */ /* 0x002f62000c1e1b00 */
[----:B------:R-:W5:Y:S01]  /*00c0*/  @P0 LDC R9, c[0x0][0x398] ;  /* 0x0000e600ff090b82 */ /* 0x000f620000000800 */
[----:B----4-:R-:W-:Y:S01]  /*00d0*/  MOV R20, UR4 ;  /* 0x0000000400147c02 */ /* 0x010fe20008000f00 */
[----:B------:R-:W-:-:S06]  /*00e0*/  IMAD.U32 R21, RZ, RZ, UR5 ;  /* 0x00000005ff157e24 */ /* 0x000fcc000f8e00ff */
[----:B------:R-:W4:Y:S01]  /*00f0*/  @P0 LDG.E.64 R20, desc[UR6][R20.64] ;  /* 0x0000000614140981 */ /* 0x000f22000c1e1b00 */
[----:B------:R-:W2:Y:S01]  /*0100*/  LDCU UR4, c[0x0][0x370] ;  /* 0x00006e00ff0477ac */ /* 0x000ea20008000800 */
[----:B---3--:R-:W-:-:S04]  /*0110*/  IADD3 R23, PT, PT, R23, -0x1, RZ ;  /* 0xffffffff17177810 */ /* 0x008fc80007ffe0ff */
[----:B------:R-:W-:Y:S01]  /*0120*/  IABS R13, R23 ;  /* 0x00000017000d7213 */ /* 0x000fe20000000000 */
[----:B--2---:R-:W-:Y:S01]  /*0130*/  IMAD R0, R3, UR4, RZ ;  /* 0x0000000403007c24 */ /* 0x004fe2000f8e02ff */
[----:B------:R-:W0:Y:S04]  /*0140*/  S2UR UR4, SR_CTAID.X ;  /* 0x00000000000479c3 */ /* 0x000e280000002500 */
[----:B------:R-:W-:-:S04]  /*0150*/  SHF.L.U32 R18, R0, 0x2, RZ ;  /* 0x0000000200127819 */ /* 0x000fc800000006ff */
[-C--:B------:R-:W-:Y:S02]  /*0160*/  IABS R19, R18.reuse ;  /* 0x0000001200137213 */ /* 0x080fe40000000000 */
[----:B------:R-:W-:Y:S02]  /*0170*/  LOP3.LUT R23, R23, R18, RZ, 0x3c, !PT ;  /* 0x0000001217177212 */ /* 0x000fe400078e3cff */
[----:B------:R-:W1:Y:S01]  /*0180*/  I2F.RP R2, R19 ;  /* 0x0000001300027306 */ /* 0x000e620000209400 */
[----:B0-----:R-:W-:-:S07]  /*0190*/  IMAD R3, R3, UR4, R8 ;  /* 0x0000000403037c24 */ /* 0x001fce000f8e0208 */
[----:B-1----:R-:W0:Y:S01]  /*01a0*/  MUFU.RCP R2, R2 ;  /* 0x0000000200027308 */ /* 0x002e220000001000 */
[----:B------:R-:W-:Y:S01]  /*01b0*/  SHF.R.S32.HI R37, RZ, 0x1f, R3 ;  /* 0x0000001fff257819 */ /* 0x000fe20000011403 */
[----:B0-----:R-:W-:-:S06]  /*01c0*/  VIADD R4, R2, 0xffffffe ;  /* 0x0ffffffe02047836 */ /* 0x001fcc0000000000 */
[----:B------:R0:W1:Y:S02]  /*01d0*/  F2I.FTZ.U32.TRUNC.NTZ R5, R4 ;  /* 0x0000000400057305 */ /* 0x000064000021f000 */
[----:B0-----:R-:W-:Y:S02]  /*01e0*/  HFMA2 R4, -RZ, RZ, 0, 0 ;  /* 0x00000000ff047431 */ /* 0x001fe400000001ff */
[----:B-1----:R-:W-:Y:S01]  /*01f0*/  IMAD.MOV R2, RZ, RZ, -R5 ;  /* 0x000000ffff027224 */ /* 0x002fe200078e0a05 */
[----:B-----5:R-:W-:-:S04]  /*0200*/  @P0 IADD3 R44, P1, PT, R6, R9, RZ ;  /* 0x00000009062c0210 */ /* 0x020fc80007f3e0ff */
[----:B------:R-:W-:Y:S01]  /*0210*/  @P0 IADD3.X R45, PT, PT, RZ, R7, RZ, P1, !PT ;  /* 0x00000007ff2d0210 */ /* 0x000fe20000ffe4ff */
[----:B------:R-:W-:Y:S01]  /*0220*/  IMAD.WIDE.U32 R6, R3, -0x326172a9, RZ ;  /* 0xcd9e8d5703067825 */ /* 0x000fe200078e00ff */
[----:B------:R-:W-:Y:S02]  /*0230*/  ISETP.GE.AND P1, PT, R23, RZ, PT ;  /* 0x000000ff1700720c */ /* 0x000fe40003f26270 */
[--C-:B------:R-:W-:Y:S02]  /*0240*/  SHF.R.U32.HI R39, RZ, 0x2, R45.reuse ;  /* 0x00000002ff277819 */ /* 0x100fe4000001162d */
[----:B------:R-:W-:-:S05]  /*0250*/  SHF.R.U64 R36, R44, 0x2, R45 ;  /* 0x000000022c247819 */ /* 0x000fca000000122d */
[----:B------:R-:W-:Y:S01]  /*0260*/  IMAD.WIDE.U32 R10, R36, -0x2daee0ad, RZ ;  /* 0xd2511f53240a7825 */ /* 0x000fe200078e00ff */
[----:B----4-:R-:W-:-:S03]  /*0270*/  LOP3.LUT R8, R39, R7, R20, 0x96, !PT ;  /* 0x0000000727087212 */ /* 0x010fc600078e9614 */
[----:B------:R-:W-:Y:S01]  /*0280*/  IMAD R7, R2, R19, RZ ;  /* 0x0000001302077224 */ /* 0x000fe200078e02ff */
[----:B------:R-:W-:Y:S01]  /*0290*/  LOP3.LUT R12, R37, R11, R21, 0x96, !PT ;  /* 0x0000000b250c7212 */ /* 0x000fe200078e9615 */
[----:B------:R-:W-:Y:S02]  /*02a0*/  VIADD R2, R21, 0xbb67ae85 ;  /* 0xbb67ae8515027836 */ /* 0x000fe40000000000 */
[----:B------:R-:W-:-:S04]  /*02b0*/  IMAD.WIDE.U32 R8, R8, -0x2daee0ad, RZ ;  /* 0xd2511f5308087825 */ /* 0x000fc800078e00ff */
[----:B------:R-:W-:Y:S01]  /*02c0*/  IMAD.HI.U32 R22, R5, R7, R4 ;  /* 0x0000000705167227 */ /* 0x000fe200078e0004 */
[----:B------:R-:W-:Y:S02]  /*02d0*/  IABS R5, R18 ;  /* 0x0000001200057213 */ /* 0x000fe40000000000 */
[----:B------:R-:W-:Y:S01]  /*02e0*/  LOP3.LUT R10, R2, R10, R9, 0x96, !PT ;  /* 0x0000000a020a7212 */ /* 0x000fe200078e9609 */
[----:B------:R-:W-:Y:S01]  /*02f0*/  IMAD.MOV.U32 R7, RZ, RZ, R13 ;  /* 0x000000ffff077224 */ /* 0x000fe200078e000d */
[----:B------:R-:W-:Y:S01]  /*0300*/  IADD3 R4, PT, PT, R20, -0x61c88647, RZ ;  /* 0x9e3779b914047810 */ /* 0x000fe20007ffe0ff */
[----:B------:R-:W-:Y:S01]  /*0310*/  IMAD.WIDE.U32 R12, R12, -0x326172a9, RZ ;  /* 0xcd9e8d570c0c7825 */ /* 0x000fe200078e00ff */
[----:B------:R-:W-:-:S03]  /*0320*/  IADD3 R9, PT, PT, R20, 0x78dde6e4, RZ ;  /* 0x78dde6e414097810 */ /* 0x000fc60007ffe0ff */
[----:B------:R-:W-:Y:S01]  /*0330*/  IMAD.MOV R26, RZ, RZ, -R5 ;  /* 0x000000ffff1a7224 */ /* 0x000fe200078e0a05 */
[----:B------:R-:W-:Y:S01]  /*0340*/  IADD3 R5, PT, PT, R20, 0x3c6ef372, RZ ;  /* 0x3c6ef37214057810 */ /* 0x000fe20007ffe0ff */
[----:B------:R-:W-:Y:S01]  /*0350*/  IMAD.HI.U32 R22, R22, R7, RZ ;  /* 0x0000000716167227 */ /* 0x000fe200078e00ff */
[----:B------:R-:W-:-:S03]  /*0360*/  LOP3.LUT R14, R4, R6, R13, 0x96, !PT ;  /* 0x00000006040e7212 */ /* 0x000fc600078e960d */
[----:B------:R-:W-:-:S04]  /*0370*/  IMAD.WIDE.U32 R10, R10, -0x326172a9, RZ ;  /* 0xcd9e8d570a0a7825 */ /* 0x000fc800078e00ff */
[----:B------:R-:W-:Y:S01]  /*0380*/  IMAD R26, R22, R26, R7 ;  /* 0x0000001a161a7224 */ /* 0x000fe200078e0207 */
[----:B------:R-:W-:Y:S01]  /*0390*/  LOP3.LUT R12, R5, R12, R11, 0x96, !PT ;  /* 0x0000000c050c7212 */ /* 0x000fe200078e960b */
[----:B------:R-:W-:Y:S01]  /*03a0*/  IMAD.WIDE.U32 R14, R14, -0x2daee0ad, RZ ;  /* 0xd2511f530e0e7825 */ /* 0x000fe200078e00ff */
[----:B------:R-:W-:Y:S02]  /*03b0*/  IADD3 R7, PT, PT, R21, 0x32370b8f, RZ ;  /* 0x32370b8f15077810 */ /* 0x000fe40007ffe0ff */
[----:B------:R-:W-:Y:S01]  /*03c0*/  ISETP.GT.U32.AND P2, PT, R19, R26, PT ;  /* 0x0000001a1300720c */ /* 0x000fe20003f44070 */
[----:B------:R-:W-:Y:S02]  /*03d0*/  VIADD R6, R21, 0x76cf5d0a ;  /* 0x76cf5d0a15067836 */ /* 0x000fe40000000000 */
[----:B------:R-:W-:-:S03]  /*03e0*/  IMAD.WIDE.U32 R12, R12, -0x2daee0ad, RZ ;  /* 0xd2511f530c0c7825 */ /* 0x000fc600078e00ff */
[----:B------:R-:W-:Y:S01]  /*03f0*/  LOP3.LUT R16, R6, R8, R15, 0x96, !PT ;  /* 0x0000000806107212 */ /* 0x000fe200078e960f */
[----:B------:R-:W-:Y:S01]  /*0400*/  VIADD R8, R20, 0xdaa66d2b ;  /* 0xdaa66d2b14087836 */ /* 0x000fe20000000000 */
[----:B------:R-:W-:Y:S01]  /*0410*/  LOP3.LUT R14, R7, R14, R13, 0x96, !PT ;  /* 0x0000000e070e7212 */ /* 0x000fe200078e960d */
[----:B------:R-:W-:Y:S02]  /*0420*/  VIADD R11, R21, 0xa9066899 ;  /* 0xa9066899150b7836 */ /* 0x000fe40000000000 */
[----:B------:R-:W-:Y:S02]  /*0430*/  IMAD.WIDE.U32 R16, R16, -0x326172a9, RZ ;  /* 0xcd9e8d5710107825 */ /* 0x000fe400078e00ff */
[----:B------:R-:W-:Y:S02]  /*0440*/  @!P2 IADD3 R26, PT, PT, R26, -R19, RZ ;  /* 0x800000131a1aa210 */ /* 0x000fe40007ffe0ff */
[----:B------:R-:W-:Y:S01]  /*0450*/  IMAD.WIDE.U32 R14, R14, -0x326172a9, RZ ;  /* 0xcd9e8d570e0e7825 */ /* 0x000fe200078e00ff */
[----:B------:R-:W-:-:S02]  /*0460*/  LOP3.LUT R24, R8, R10, R17, 0x96, !PT ;  /* 0x0000000a08187212 */ /* 0x000fc400078e9611 */
[----:B------:R-:W-:Y:S01]  /*0470*/  ISETP.GE.U32.AND P0, PT, R26, R19, PT ;  /* 0x000000131a00720c */ /* 0x000fe20003f06070 */
[----:B------:R-:W-:Y:S01]  /*0480*/  VIADD R10, R21, 0xed9eba14 ;  /* 0xed9eba14150a7836 */ /* 0x000fe20000000000 */
[----:B------:R-:W-:Y:S01]  /*0490*/  LOP3.LUT R16, R9, R16, R15, 0x96, !PT ;  /* 0x0000001009107212 */ /* 0x000fe200078e960f */
[----:B------:R-:W-:Y:S01]  /*04a0*/  IMAD.WIDE.U32 R24, R24, -0x2daee0ad, RZ ;  /* 0xd2511f5318187825 */ /* 0x000fe200078e00ff */
[----:B------:R-:W-:Y:S02]  /*04b0*/  @!P2 IADD3 R22, PT, PT, R22, 0x1, RZ ;  /* 0x000000011616a810 */ /* 0x000fe40007ffe0ff */
[----:B------:R-:W-:Y:S01]  /*04c0*/  ISETP.NE.AND P2, PT, R18, RZ, PT ;  /* 0x000000ff1200720c */ /* 0x000fe20003f45270 */
[----:B------:R-:W-:Y:S01]  /*04d0*/  IMAD.WIDE.U32 R16, R16, -0x2daee0ad, RZ ;  /* 0xd2511f5310107825 */ /* 0x000fe200078e00ff */
[----:B------:R-:W-:Y:S02]  /*04e0*/  LOP3.LUT R25, R10, R12, R25, 0x96, !PT ;  /* 0x0000000c0a197212 */ /* 0x000fe400078e9619 */
[C---:B------:R-:W-:Y:S01]  /*04f0*/  IADD3 R12, PT, PT, R20.reuse, 0x1715609d, RZ ;  /* 0x1715609d140c7810 */ /* 0x040fe20007ffe0ff */
[----:B------:R-:W-:Y:S01]  /*0500*/  VIADD R13, R20, 0xb54cda56 ;  /* 0xb54cda56140d7836 */ /* 0x000fe20000000000 */
[----:B------:R-:W-:Y:S01]  /*0510*/  LOP3.LUT R26, R11, R24, R17, 0x96, !PT ;  /* 0x000000180b1a7212 */ /* 0x000fe200078e9611 */
[----:B------:R-:W-:Y:S01]  /*0520*/  IMAD.WIDE.U32 R24, R25, -0x326172a9, RZ ;  /* 0xcd9e8d5719187825 */ /* 0x000fe200078e00ff */
[----:B------:R-:W-:-:S02]  /*0530*/  IADD3 R15, PT, PT, R21, 0x1fd5c5a3, RZ ;  /* 0x1fd5c5a3150f7810 */ /* 0x000fc40007ffe0ff */
[C---:B------:R-:W-:Y:S01]  /*0540*/  IADD3 R19, PT, PT, R21.reuse, -0x24c28bd8, RZ ;  /* 0xdb3d742815137810 */ /* 0x040fe20007ffe0ff */
[----:B------:R-:W-:Y:S01]  /*0550*/  @P0 VIADD R22, R22, 0x1 ;  /* 0x0000000116160836 */ /* 0x000fe20000000000 */
[----:B------:R-:W-:Y:S01]  /*0560*/  LOP3.LUT R25, R12, R14, R25, 0x96, !PT ;  /* 0x0000000e0c197212 */ /* 0x000fe200078e9619 */
[----:B------:R-:W-:Y:S01]  /*0570*/  IMAD.WIDE.U32 R26, R26, -0x326172a9, RZ ;  /* 0xcd9e8d571a1a7825 */ /* 0x000fe200078e00ff */
[----:B------:R-:W-:-:S03]  /*0580*/  IADD3 R14, PT, PT, R21, 0x646e171e, RZ ;  /* 0x646e171e150e7810 */ /* 0x000fc60007ffe0ff */
[----:B------:R-:W-:Y:S01]  /*0590*/  IMAD.MOV.U32 R17, RZ, RZ, R22 ;  /* 0x000000ffff117224 */ /* 0x000fe200078e0016 */
[----:B------:R-:W-:Y:S01]  /*05a0*/  LOP3.LUT R23, R13, R24, R27, 0x96, !PT ;  /* 0x000000180d177212 */ /* 0x000fe200078e961b */
[----:B------:R-:W-:-:S04]  /*05b0*/  IMAD.WIDE.U32 R24, R25, -0x2daee0ad, RZ ;  /* 0xd2511f5319187825 */ /* 0x000fc800078e00ff */
[----:B------:R-:W-:Y:S01]  /*05c0*/  @!P1 IMAD.MOV R17, RZ, RZ, -R17 ;  /* 0x000000ffff119224 */ /* 0x000fe200078e0a11 */
[----:B------:R-:W-:Y:S01]  /*05d0*/  @!P2 LOP3.LUT R17, RZ, R18, RZ, 0x33, !PT ;  /* 0x00000012ff11a212 */ /* 0x000fe200078e33ff */
[----:B------:R-:W-:Y:S01]  /*05e0*/  IMAD.WIDE.U32 R22, R23, -0x2daee0ad, RZ ;  /* 0xd2511f5317167825 */ /* 0x000fe200078e00ff */
[----:B------:R-:W-:Y:S02]  /*05f0*/  LOP3.LUT R25, R14, R16, R25, 0x96, !PT ;  /* 0x000000100e197212 */ /* 0x000fe400078e9619 */
[----:B------:R-:W-:Y:S01]  /*0600*/  IADD3 R16, PT, PT, R20, 0x5384540f, RZ ;  /* 0x5384540f14107810 */ /* 0x000fe20007ffe0ff */
[----:B------:R-:W-:Y:S01]  /*0610*/  IMAD R18, R18, R17, R18 ;  /* 0x0000001112127224 */ /* 0x000fe200078e0212 */
[----:B------:R-:W-:Y:S01]  /*0620*/  LOP3.LUT R30, R15, R24, R23, 0x96, !PT ;  /* 0x000000180f1e7212 */ /* 0x000fe200078e9617 */
[----:B------:R-:W-:-:S03]  /*0630*/  IMAD.WIDE.U32 R24, R25, -0x326172a9, RZ ;  /* 0xcd9e8d5719187825 */ /* 0x000fc600078e00ff */
[----:B------:R-:W-:Y:S01]  /*0640*/  ISETP.GE.AND P0, PT, R3, R18, PT ;  /* 0x000000120300720c */ /* 0x000fe20003f06270 */
[----:B------:R-:W-:Y:S01]  /*0650*/  IMAD.WIDE.U32 R30, R30, -0x326172a9, RZ ;  /* 0xcd9e8d571e1e7825 */ /* 0x000fe200078e00ff */
[----:B------:R-:W-:-:S03]  /*0660*/  LOP3.LUT R32, R16, R26, R25, 0x96, !PT ;  /* 0x0000001a10207212 */ /* 0x000fc600078e9619 */
[----:B------:R-:W-:Y:S02]  /*0670*/  VIADD R17, R20, 0xf1bbcdc8 ;  /* 0xf1bbcdc814117836 */ /* 0x000fe40000000000 */
[----:B------:R-:W-:-:S03]  /*0680*/  IMAD.WIDE.U32 R32, R32, -0x2daee0ad, RZ ;  /* 0xd2511f5320207825 */ /* 0x000fc600078e00ff */
[----:B------:R-:W-:Y:S02]  /*0690*/  LOP3.LUT R38, R17, R24, R31, 0x96, !PT ;  /* 0x0000001811267212 */ /* 0x000fe400078e961f */
[----:B------:R-:W-:-:S03]  /*06a0*/  LOP3.LUT R42, R19, R22, R33, 0x96, !PT ;  /* 0x00000016132a7212 */ /* 0x000fc600078e9621 */
[----:B------:R-:W-:Y:S01]  /*06b0*/  IMAD.HI.U32 R41, R38, -0x2daee0ad, RZ ;  /* 0xd2511f5326297827 */ /* 0x000fe200078e00ff */
[----:B------:R-:W-:Y:S06]  /*06c0*/  @P0 EXIT ;  /* 0x000000000000094d */ /* 0x000fec0003800000 */
[----:B------:R-:W0:Y:S01]  /*06d0*/  LDC.64 R28, c[0x0][0x3b8] ;  /* 0x0000ee00ff1c7b82 */ /* 0x000e220000000a00 */
[----:B------:R-:W0:Y:S01]  /*06e0*/  LDCU.64 UR4, c[0x0][0x3c0] ;  /* 0x00007800ff0477ac */ /* 0x000e220008000a00 */
[----:B------:R-:W-:Y:S01]  /*06f0*/  IMAD.HI.U32 R31, R42, -0x326172a9, RZ ;  /* 0xcd9e8d572a1f7827 */ /* 0x000fe200078e00ff */
[----:B------:R-:W-:Y:S02]  /*0700*/  LOP3.LUT R32, R32, R41, RZ, 0x3c, !PT ;  /* 0x0000002920207212 */ /* 0x000fe400078e3cff */
[----:B------:R-:W-:Y:S01]  /*0710*/  IADD3 R41, PT, PT, R21, -0x695add53, RZ ;  /* 0x96a522ad15297810 */ /* 0x000fe20007ffe0ff */
[----:B------:R-:W-:Y:S01]  /*0720*/  VIADD R35, R20, 0x8ff34781 ;  /* 0x8ff3478114237836 */ /* 0x000fe20000000000 */
[----:B------:R-:W-:Y:S01]  /*0730*/  LOP3.LUT R43, R44, 0x3, RZ, 0xc0, !PT ;  /* 0x000000032c2b7812 */ /* 0x000fe200078ec0ff */
[----:B------:R-:W1:Y:S01]  /*0740*/  LDC R34, c[0x0][0x380] ;  /* 0x0000e000ff227b82 */ /* 0x000e620000000800 */
[----:B------:R-:W-:Y:S01]  /*0750*/  IMAD R42, R42, -0x326172a9, RZ ;  /* 0xcd9e8d572a2a7824 */ /* 0x000fe200078e02ff */
[----:B------:R-:W-:Y:S01]  /*0760*/  LOP3.LUT R45, R32, R41, RZ, 0x3c, !PT ;  /* 0x00000029202d7212 */ /* 0x000fe200078e3cff */
[----:B------:R-:W-:Y:S01]  /*0770*/  IMAD.MOV.U32 R44, RZ, RZ, R3 ;  /* 0x000000ffff2c7224 */ /* 0x000fe200078e0003 */
[----:B------:R-:W-:Y:S01]  /*0780*/  LOP3.LUT R40, R35, R30, R31, 0x96, !PT ;  /* 0x0000001e23287212 */ /* 0x000fe200078e961f */
[----:B------:R-:W2:Y:S03]  /*0790*/  LDCU.64 UR8, c[0x0][0x3b8] ;  /* 0x00007700ff0877ac */ /* 0x000ea60008000a00 */
[----:B------:R-:W3:Y:S08]  /*07a0*/  LDC.64 R22, c[0x0][0x3a0] ;  /* 0x0000e800ff167b82 */ /* 0x000ef00000000a00 */
[----:B------:R-:W4:Y:S01]  /*07b0*/  LDC.64 R24, c[0x0][0x3b0] ;  /* 0x0000ec00ff187b82 */ /* 0x000f220000000a00 */
[----:B0-----:R-:W0:Y:S07]  /*07c0*/  DADD R28, -R28, UR4 ;  /* 0x000000041c1c7e29 */ /* 0x001e2e0008000100 */
[----:B--2---:R-:W0:Y:S02]  /*07d0*/  LDC.64 R26, c[0x0][0x3a8] ;  /* 0x0000ea00ff1a7b82 */ /* 0x004e240000000a00 */
.L_x_15:
[----:B------:R-:W-:Y:S01]  /*07e0*/  IADD3 R36, PT, PT, R36, 0x1, RZ ;  /* 0x0000000124247810 */ /* 0x000fe20007ffe0ff */
[----:B------:R-:W-:Y:S03]  /*07f0*/  BSSY.RECONVERGENT B0, `(.L_x_0) ;  /* 0x000000c000007945 */ /* 0x000fe60003800200 */
[C---:B------:R-:W-:Y:S01]  /*0800*/  ISETP.NE.AND P0, PT, R36.reuse, RZ, PT ;  /* 0x000000ff2400720c */ /* 0x040fe20003f05270 */
[----:B0-----:R-:W-:-:S12]  /*0810*/  IMAD.WIDE.U32 R46, R36, -0x2daee0ad, RZ ;  /* 0xd2511f53242e7825 */ /* 0x001fd800078e00ff */
[----:B-12---:R-:W-:Y:S05]  /*0820*/  @P0 BRA `(.L_x_1) ;  /* 0x0000000000200947 */ /* 0x006fea0003800000 */
[----:B------:R-:W-:-:S05]  /*0830*/  VIADD R39, R39, 0x1 ;  /* 0x0000000127277836 */ /* 0x000fca0000000000 */
[----:B------:R-:W-:-:S13]  /*0840*/  ISETP.NE.AND P0, PT, R39, RZ, PT ;  /* 0x000000ff2700720c */ /* 0x000fda0003f05270 */
[----:B------:R-:W-:Y:S01]  /*0850*/  @!P0 IADD3 R44, PT, PT, R44, 0x1, RZ ;  /* 0x000000012c2c8810 */ /* 0x000fe20007ffe0ff */
[----:B------:R-:W-:Y:S02]  /*0860*/  @!P0 VIADD R30, R37, 0x1 ;  /* 0x00000001251e8836 */ /* 0x000fe40000000000 */
[----:B------:R-:W-:Y:S01]  /*0870*/  @!P0 IMAD.MOV.U32 R39, RZ, RZ, RZ ;  /* 0x000000ffff278224 */ /* 0x000fe200078e00ff */
[----:B------:R-:W-:-:S13]  /*0880*/  ISETP.NE.AND P1, PT, R44, RZ, !P0 ;  /* 0x000000ff2c00720c */ /* 0x000fda0004725270 */
[----:B------:R-:W-:-:S04]  /*0890*/  @P1 IADD3 R30, PT, PT, R37, RZ, RZ ;  /* 0x000000ff251e1210 */ /* 0x000fc80007ffe0ff */
[----:B------:R-:W-:-:S07]  /*08a0*/  @!P0 MOV R37, R30 ;  /* 0x0000001e00258202 */ /* 0x000fce0000000f00 */
.L_x_1:
[----:B------:R-:W-:Y:S05]  /*08b0*/  BSYNC.RECONVERGENT B0 ;  /* 0x0000000000007941 */ /* 0x000fea0003800200 */
.L_x_0:
[----:B------:R-:W-:Y:S01]  /*08c0*/  IMAD.WIDE.U32 R32, R44, -0x326172a9, RZ ;  /* 0xcd9e8d572c207825 */ /* 0x000fe200078e00ff */
[----:B------:R-:W-:Y:S02]  /*08d0*/  LOP3.LUT R30, R37, R47, R21, 0x96, !PT ;  /* 0x0000002f251e7212 */ /* 0x000fe400078e9615 */
[----:B------:R-:W-:Y:S02]  /*08e0*/  ISETP.GT.AND P0, PT, R43, 0x1, PT ;  /* 0x000000012b00780c */ /* 0x000fe40003f04270 */
[----:B------:R-:W-:Y:S01]  /*08f0*/  LOP3.LUT R48, R39, R33, R20, 0x96, !PT ;  /* 0x0000002127307212 */ /* 0x000fe200078e9614 */
[----:B------:R-:W-:-:S04]  /*0900*/  IMAD.WIDE.U32 R30, R30, -0x326172a9, RZ ;  /* 0xcd9e8d571e1e7825 */ /* 0x000fc800078e00ff */
[----:B------:R-:W-:Y:S01]  /*0910*/  IMAD.WIDE.U32 R48, R48, -0x2daee0ad, RZ ;  /* 0xd2511f5330307825 */ /* 0x000fe200078e00ff */
[----:B------:R-:W-:-:S04]  /*0920*/  LOP3.LUT R47, R4, R32, R31, 0x96, !PT ;  /* 0x00000020042f7212 */ /* 0x000fc800078e961f */
        /* <DEDUP_REMOVED lines=27> */
[----:B------:R-:W-:-:S03]  /*0ae0*/  LOP3.LUT R31, R19, R48, R47, 0x96, !PT ;  /* 0x00000030131f7212 */ /* 0x000fc600078e962f */
[----:B------:R-:W-:Y:S01]  /*0af0*/  IMAD R47, R38, -0x2daee0ad, RZ ;  /* 0xd2511f53262f7824 */ /* 0x000fe200078e02ff */
[----:B------:R-:W-:Y:S01]  /*0b00*/  LOP3.LUT R38, R17, R30, R33, 0x96, !PT ;  /* 0x0000001e11267212 */ /* 0x000fe200078e9621 */
[----:B------:R-:W-:-:S04]  /*0b10*/  IMAD.WIDE.U32 R30, R31, -0x326172a9, RZ ;  /* 0xcd9e8d571f1e7825 */ /* 0x000fc800078e00ff */
[----:B------:R-:W-:-:S04]  /*0b20*/  IMAD.HI.U32 R48, R38, -0x2daee0ad, RZ ;  /* 0xd2511f5326307827 */ /* 0x000fc800078e00ff */
[----:B------:R-:W-:Y:S01]  /*0b30*/  IMAD.MOV.U32 R33, RZ, RZ, R40 ;  /* 0x000000ffff217224 */ /* 0x000fe200078e0028 */
[----:B------:R-:W-:Y:S02]  /*0b40*/  LOP3.LUT R40, R35, R32, R31, 0x96, !PT ;  /* 0x0000002023287212 */ /* 0x000fe400078e961f */
[----:B------:R-:W-:Y:S01]  /*0b50*/  MOV R31, R42 ;  /* 0x0000002a001f7202 */ /* 0x000fe20000000f00 */
[----:B------:R-:W-:Y:S01]  /*0b60*/  IMAD.MOV.U32 R42, RZ, RZ, R30 ;  /* 0x000000ffff2a7224 */ /* 0x000fe200078e001e */
[----:B------:R-:W-:Y:S02]  /*0b70*/  MOV R32, R45 ;  /* 0x0000002d00207202 */ /* 0x000fe40000000f00 */
[----:B------:R-:W-:Y:S01]  /*0b80*/  LOP3.LUT R45, R41, R46, R48, 0x96, !PT ;  /* 0x0000002e292d7212 */ /* 0x000fe200078e9630 */
[----:B------:R-:W-:Y:S06]  /*0b90*/  @P0 BRA `(.L_x_2) ;  /* 0x0000000000240947 */ /* 0x000fec0003800000 */
[----:B------:R-:W-:Y:S01]  /*0ba0*/  ISETP.NE.AND P0, PT, R43, RZ, PT ;  /* 0x000000ff2b00720c */ /* 0x000fe20003f05270 */
[----:B------:R-:W-:Y:S01]  /*0bb0*/  IMAD.MOV.U32 R30, RZ, RZ, R32 ;  /* 0x000000ffff1e7224 */ /* 0x000fe200078e0020 */
[----:B------:R-:W-:-:S11]  /*0bc0*/  MOV R46, R47 ;  /* 0x0000002f002e7202 */ /* 0x000fd60000000f00 */
[----:B------:R-:W-:Y:S05]  /*0bd0*/  @!P0 BRA `(.L_x_3) ;  /* 0x0000000000388947 */ /* 0x000fea0003800000 */
[----:B------:R-:W-:Y:S01]  /*0be0*/  IMAD.MOV.U32 R33, RZ, RZ, R31 ;  /* 0x000000ffff217224 */ /* 0x000fe200078e001f */
[----:B------:R-:W-:Y:S01]  /*0bf0*/  MOV R30, R47 ;  /* 0x0000002f001e7202 */ /* 0x000fe20000000f00 */
[----:B------:R-:W-:Y:S01]  /*0c00*/  IMAD.MOV.U32 R46, RZ, RZ, R40 ;  /* 0x000000ffff2e7224 */ /* 0x000fe200078e0028 */
[----:B------:R-:W-:Y:S01]  /*0c10*/  MOV R31, R32 ;  /* 0x00000020001f7202 */ /* 0x000fe20000000f00 */
[----:B------:R-:W-:Y:S06]  /*0c20*/  BRA `(.L_x_3) ;  /* 0x0000000000247947 */ /* 0x000fec0003800000 */
.L_x_2:
[----:B------:R-:W-:Y:S01]  /*0c30*/  ISETP.NE.AND P0, PT, R43, 0x3, PT ;  /* 0x000000032b00780c */ /* 0x000fe20003f05270 */
[----:B------:R-:W-:Y:S01]  /*0c40*/  IMAD.MOV.U32 R33, RZ, RZ, R47 ;  /* 0x000000ffff217224 */ /* 0x000fe200078e002f */
[----:B------:R-:W-:Y:S01]  /*0c50*/  MOV R31, R40 ;  /* 0x00000028001f7202 */ /* 0x000fe20000000f00 */
[----:B------:R-:W-:Y:S01]  /*0c60*/  IMAD.MOV.U32 R30, RZ, RZ, R42 ;  /* 0x000000ffff1e7224 */ /* 0x000fe200078e002a */
[----:B------:R-:W-:-:S09]  /*0c70*/  MOV R46, R45 ;  /* 0x0000002d002e7202 */ /* 0x000fd20000000f00 */
[----:B------:R-:W-:Y:S01]  /*0c80*/  @P0 IMAD.MOV.U32 R33, RZ, RZ, R32 ;  /* 0x000000ffff210224 */ /* 0x000fe200078e0020 */
[----:B------:R-:W-:Y:S01]  /*0c90*/  @P0 MOV R31, R47 ;  /* 0x0000002f001f0202 */ /* 0x000fe20000000f00 */
[----:B------:R-:W-:Y:S01]  /*0ca0*/  @P0 IMAD.MOV.U32 R30, RZ, RZ, R40 ;  /* 0x000000ffff1e0224 */ /* 0x000fe200078e0028 */
[----:B------:R-:W-:-:S07]  /*0cb0*/  @P0 MOV R46, R42 ;  /* 0x0000002a002e0202 */ /* 0x000fce0000000f00 */
.L_x_3:
[----:B-1----:R-:W-:Y:S01]  /*0cc0*/  ISETP.GE.AND P0, PT, R3, R34, PT ;  /* 0x000000220300720c */ /* 0x002fe20003f06270 */
[----:B------:R-:W-:Y:S01]  /*0cd0*/  IMAD.MOV.U32 R32, RZ, RZ, 0x2f800000 ;  /* 0x2f800000ff207424 */ /* 0x000fe200078e00ff */
[----:B------:R-:W-:Y:S01]  /*0ce0*/  I2FP.F32.U32 R31, R31 ;  /* 0x0000001f001f7245 */ /* 0x000fe20000201000 */
[----:B------:R-:W-:Y:S01]  /*0cf0*/  BSSY.RECONVERGENT B0, `(.L_x_4) ;  /* 0x0000033000007945 */ /* 0x000fe20003800200 */
[----:B------:R-:W-:Y:S02]  /*0d00*/  I2FP.F32.U32 R47, R30 ;  /* 0x0000001e002f7245 */ /* 0x000fe40000201000 */
[----:B------:R-:W-:Y:S01]  /*0d10*/  I2FP.F32.U32 R49, R46 ;  /* 0x0000002e00317245 */ /* 0x000fe20000201000 */
[-C--:B------:R-:W-:Y:S02]  /*0d20*/  FFMA.FTZ R46, R31, R32.reuse, 1.1641532182693481445e-10 ;  /* 0x2f0000001f2e7423 */ /* 0x080fe40000010020 */
[-C--:B------:R-:W-:Y:S02]  /*0d30*/  FFMA.FTZ R47, R47, R32.reuse, 1.1641532182693481445e-10 ;  /* 0x2f0000002f2f7423 */ /* 0x080fe40000010020 */
[----:B------:R-:W-:-:S02]  /*0d40*/  FFMA.FTZ R48, R49, R32, 1.1641532182693481445e-10 ;  /* 0x2f00000031307423 */ /* 0x000fc40000010020 */
[----:B------:R-:W-:Y:S05]  /*0d50*/  @P0 BRA `(.L_x_5) ;  /* 0x0000000000b00947 */ /* 0x000fea0003800000 */
[----:B0-----:R-:W-:-:S05]  /*0d60*/  IMAD.WIDE R30, R3, 0x2, R26 ;  /* 0x00000002031e7825 */ /* 0x001fca00078e021a */
[----:B------:R-:W2:Y:S01]  /*0d70*/  LDG.E.U16 R49, desc[UR6][R30.64] ;  /* 0x000000061e317981 */ /* 0x000ea2000c1e1500 */
[----:B------:R-:W-:Y:S01]  /*0d80*/  I2FP.F32.U32 R33, R33 ;  /* 0x0000002100217245 */ /* 0x000fe20000201000 */
[----:B------:R-:W-:Y:S01]  /*0d90*/  UMOV UR4, 0xf0000000 ;  /* 0xf000000000047882 */ /* 0x000fe20000000000 */
[----:B------:R-:W-:-:S03]  /*0da0*/  UMOV UR5, 0x380fffff ;  /* 0x380fffff00057882 */ /* 0x000fc60000000000 */
[----:B------:R-:W-:-:S06]  /*0db0*/  FFMA.FTZ R50, R33, R32, 1.1641532182693481445e-10 ;  /* 0x2f00000021327423 */ /* 0x000fcc0000010020 */
[----:B------:R-:W0:Y:S02]  /*0dc0*/  F2F.BF16.F32 R50, R50 ;  /* 0x0000003200327304 */ /* 0x000e240000202000 */
[----:B0-----:R-:W-:-:S05]  /*0dd0*/  SHF.L.U32 R32, R50, 0x10, RZ ;  /* 0x0000001032207819 */ /* 0x001fca00000006ff */
[----:B------:R-:W-:-:S04]  /*0de0*/  FMUL.FTZ R51, R32, 1 ;  /* 0x3f80000020337820 */ /* 0x000fc80000410000 */
[----:B------:R-:W0:-:S15]  /*0df0*/  F2F.F64.F32 R32, R51 ;  /* 0x0000003300207310 */ /* 0x000e1e0000201800 */
[----:B------:R-:W-:-:S15]  /*0e00*/  NOP ;  /* 0x0000000000007918 */ /* 0x000fde0000000000 */
[----:B------:R-:W-:-:S15]  /*0e10*/  NOP ;  /* 0x0000000000007918 */ /* 0x000fde0000000000 */
[----:B------:R-:W-:-:S15]  /*0e20*/  NOP ;  /* 0x0000000000007918 */ /* 0x000fde0000000000 */
[----:B------:R-:W-:-:S04]  /*0e30*/  NOP ;  /* 0x0000000000007918 */ /* 0x000fc80000000000 */
[----:B0-----:R-:W0:-:S15]  /*0e40*/  DFMA R32, R32, R28, UR8 ;  /* 0x0000000820207e2b */ /* 0x001e1e000800001c */
[----:B------:R-:W-:-:S15]  /*0e50*/  NOP ;  /* 0x0000000000007918 */ /* 0x000fde0000000000 */
[----:B------:R-:W-:-:S15]  /*0e60*/  NOP ;  /* 0x0000000000007918 */ /* 0x000fde0000000000 */
[----:B------:R-:W-:-:S15]  /*0e70*/  NOP ;  /* 0x0000000000007918 */ /* 0x000fde0000000000 */
[----:B------:R-:W-:-:S04]  /*0e80*/  NOP ;  /* 0x0000000000007918 */ /* 0x000fc80000000000 */
[----:B0-----:R-:W0:-:S15]  /*0e90*/  F2F.F32.F64 R52, R32 ;  /* 0x0000002000347310 */ /* 0x001e1e0000301000 */
[----:B------:R-:W-:-:S15]  /*0ea0*/  NOP ;  /* 0x0000000000007918 */ /* 0x000fde0000000000 */
[----:B------:R-:W-:-:S15]  /*0eb0*/  NOP ;  /* 0x0000000000007918 */ /* 0x000fde0000000000 */
[----:B------:R-:W-:-:S15]  /*0ec0*/  NOP ;  /* 0x0000000000007918 */ /* 0x000fde0000000000 */
[----:B------:R-:W-:-:S04]  /*0ed0*/  NOP ;  /* 0x0000000000007918 */ /* 0x000fc80000000000 */
[----:B------:R-:W0:Y:S02]  /*0ee0*/  DSETP.GEU.AND P1, PT, |R32|, UR4, PT ;  /* 0x0000000420007e2a */ /* 0x000e24000bf2e200 */
[----:B0-----:R-:W-:Y:S01]  /*0ef0*/  @!P1 FMUL R52, R52, 1.175494350822287508e-38 ;  /* 0x0080000034349820 */ /* 0x001fe20000400000 */
[----:B--2---:R-:W-:-:S05]  /*0f00*/  IMAD.U32 R53, R49, 0x10000, RZ ;  /* 0x0001000031357824 */ /* 0x004fca00078e00ff */
[----:B------:R-:W-:-:S13]  /*0f10*/  FSETP.GTU.FTZ.AND P0, PT, R53, RZ, PT ;  /* 0x000000ff3500720b */ /* 0x000fda0003f1c000 */
[----:B------:R-:W-:Y:S05]  /*0f20*/  @P0 BRA `(.L_x_6) ;  /* 0x0000000000280947 */ /* 0x000fea0003800000 */
[----:B------:R-:W0:Y:S02]  /*0f30*/  F2F.BF16.F32 R49, R52 ;  /* 0x0000003400317304 */ /* 0x000e240000202000 */
[----:B0-----:R-:W-:-:S05]  /*0f40*/  SHF.L.U32 R30, R49, 0x10, RZ ;  /* 0x00000010311e7819 */ /* 0x001fca00000006ff */
[----:B------:R-:W-:-:S05]  /*0f50*/  FMUL.FTZ R30, R53, R30 ;  /* 0x0000001e351e7220 */ /* 0x000fca0000410000 */
[----:B------:R-:W-:Y:S01]  /*0f60*/  F2FP.BF16.F32.PACK_AB R32, RZ, R30 ;  /* 0x0000001eff20723e */ /* 0x000fe200000010ff */
[----:B---3--:R-:W-:-:S03]  /*0f70*/  IMAD.WIDE R30, R3, 0x2, R22 ;  /* 0x00000002031e7825 */ /* 0x008fc600078e0216 */
[----:B------:R-:W-:Y:S01]  /*0f80*/  PRMT R50, R32, 0x7610, R50 ;  /* 0x0000761020327816 */ /* 0x000fe20000000032 */
[----:B----4-:R-:W-:-:S04]  /*0f90*/  IMAD.WIDE R32, R3, 0x2, R24 ;  /* 0x0000000203207825 */ /* 0x010fc800078e0218 */
[----:B------:R1:W-:Y:S04]  /*0fa0*/  STG.E.U16 desc[UR6][R30.64], R50 ;  /* 0x000000321e007986 */ /* 0x0003e8000c101506 */
[----:B------:R1:W-:Y:S01]  /*0fb0*/  STG.E.U16 desc[UR6][R32.64], R49 ;  /* 0x0000003120007986 */ /* 0x0003e2000c101506 */
[----:B------:R-:W-:Y:S05]  /*0fc0*/  BRA `(.L_x_5) ;  /* 0x0000000000147947 */ /* 0x000fea0003800000 */
.L_x_6:
[----:B---3--:R-:W-:-:S04]  /*0fd0*/  IMAD.WIDE R30, R3, 0x2, R22 ;  /* 0x00000002031e7825 */ /* 0x008fc800078e0216 */
[----:B------:R-:W-:Y:S01]  /*0fe0*/  IMAD.MOV.U32 R50, RZ, RZ, 0x3f80 ;  /* 0x00003f80ff327424 */ /* 0x000fe200078e00ff */
[----:B------:R2:W-:Y:S01]  /*0ff0*/  STG.E.U16 desc[UR6][R30.64], R49 ;  /* 0x000000311e007986 */ /* 0x0005e2000c101506 */
[----:B----4-:R-:W-:-:S05]  /*1000*/  IMAD.WIDE R32, R3, 0x2, R24 ;  /* 0x0000000203207825 */ /* 0x010fca00078e0218 */
[----:B------:R2:W-:Y:S02]  /*1010*/  STG.E.U16 desc[UR6][R32.64], R50 ;  /* 0x0000003220007986 */ /* 0x0005e4000c101506 */
.L_x_5:
[----:B------:R-:W-:Y:S05]  /*1020*/  BSYNC.RECONVERGENT B0 ;  /* 0x0000000000007941 */ /* 0x000fea0003800200 */
.L_x_4:
[----:B------:R-:W-:Y:S01]  /*1030*/  IADD3 R3, PT, PT, R0, R3, RZ ;  /* 0x0000000300037210 */ /* 0x000fe20007ffe0ff */
[----:B------:R-:W-:Y:S03]  /*1040*/  BSSY.RECONVERGENT B0, `(.L_x_7) ;  /* 0x000002d000007945 */ /* 0x000fe60003800200 */
[----:B------:R-:W-:-:S13]  /*1050*/  ISETP.GE.AND P0, PT, R3, R34, PT ;  /* 0x000000220300720c */ /* 0x000fda0003f06270 */
[----:B------:R-:W-:Y:S05]  /*1060*/  @P0 BRA `(.L_x_8) ;  /* 0x0000000000a80947 */ /* 0x000fea0003800000 */
[----:B012---:R-:W-:-:S05]  /*1070*/  IMAD.WIDE R30, R3, 0x2, R26 ;  /* 0x00000002031e7825 */ /* 0x007fca00078e021a */
[----:B------:R-:W2:Y:S01]  /*1080*/  LDG.E.U16 R49, desc[UR6][R30.64] ;  /* 0x000000061e317981 */ /* 0x000ea2000c1e1500 */
[----:B------:R-:W0:Y:S01]  /*1090*/  F2F.BF16.F32 R46, R46 ;  /* 0x0000002e002e7304 */ /* 0x000e220000202000 */
[----:B------:R-:W-:Y:S01]  /*10a0*/  UMOV UR4, 0xf0000000 ;  /* 0xf000000000047882 */ /* 0x000fe20000000000 */
[----:B------:R-:W-:Y:S01]  /*10b0*/  UMOV UR5, 0x380fffff ;  /* 0x380fffff00057882 */ /* 0x000fe20000000000 */
[----:B0-----:R-:W-:-:S04]  /*10c0*/  IMAD.U32 R32, R46, 0x10000, RZ ;  /* 0x000100002e207824 */ /* 0x001fc800078e00ff */
        /* <DEDUP_REMOVED lines=18> */
[----:B--2---:R-:W-:-:S04]  /*11f0*/  SHF.L.U32 R53, R49, 0x10, RZ ;  /* 0x0000001031357819 */ /* 0x004fc800000006ff */
[----:B------:R-:W-:-:S13]  /*1200*/  FSETP.GTU.FTZ.AND P0, PT, R53, RZ, PT ;  /* 0x000000ff3500720b */ /* 0x000fda0003f1c000 */
[----:B------:R-:W-:Y:S05]  /*1210*/  @P0 BRA `(.L_x_9) ;  /* 0x0000000000280947 */ /* 0x000fea0003800000 */
[----:B------:R-:W0:Y:S01]  /*1220*/  F2F.BF16.F32 R51, R51 ;  /* 0x0000003300337304 */ /* 0x000e220000202000 */
[----:B---3--:R-:W-:-:S04]  /*1230*/  IMAD.WIDE R32, R3, 0x2, R22 ;  /* 0x0000000203207825 */ /* 0x008fc800078e0216 */
[----:B0-----:R-:W-:-:S04]  /*1240*/  IMAD.U32 R30, R51, 0x10000, RZ ;  /* 0x00010000331e7824 */ /* 0x001fc800078e00ff */
[----:B------:R-:W-:-:S05]  /*1250*/  FMUL.FTZ R30, R53, R30 ;  /* 0x0000001e351e7220 */ /* 0x000fca0000410000 */
[----:B------:R-:W-:-:S04]  /*1260*/  F2FP.BF16.F32.PACK_AB R30, RZ, R30 ;  /* 0x0000001eff1e723e */ /* 0x000fc800000010ff */
[----:B------:R-:W-:Y:S01]  /*1270*/  PRMT R46, R30, 0x7610, R46 ;  /* 0x000076101e2e7816 */ /* 0x000fe2000000002e */
[----:B----4-:R-:W-:-:S04]  /*1280*/  IMAD.WIDE R30, R3, 0x2, R24 ;  /* 0x00000002031e7825 */ /* 0x010fc800078e0218 */
[----:B------:R0:W-:Y:S04]  /*1290*/  STG.E.U16 desc[UR6][R32.64], R46 ;  /* 0x0000002e20007986 */ /* 0x0001e8000c101506 */
[----:B------:R0:W-:Y:S01]  /*12a0*/  STG.E.U16 desc[UR6][R30.64], R51 ;  /* 0x000000331e007986 */ /* 0x0001e2000c101506 */
[----:B------:R-:W-:Y:S05]  /*12b0*/  BRA `(.L_x_8) ;  /* 0x0000000000147947 */ /* 0x000fea0003800000 */
.L_x_9:
[----:B---3--:R-:W-:Y:S01]  /*12c0*/  IMAD.WIDE R32, R3, 0x2, R22 ;  /* 0x0000000203207825 */ /* 0x008fe200078e0216 */
[----:B------:R-:W-:-:S03]  /*12d0*/  MOV R46, 0x3f80 ;  /* 0x00003f80002e7802 */ /* 0x000fc60000000f00 */
[----:B----4-:R-:W-:Y:S01]  /*12e0*/  IMAD.WIDE R30, R3, 0x2, R24 ;  /* 0x00000002031e7825 */ /* 0x010fe200078e0218 */
[----:B------:R0:W-:Y:S04]  /*12f0*/  STG.E.U16 desc[UR6][R32.64], R49 ;  /* 0x0000003120007986 */ /* 0x0001e8000c101506 */
[----:B------:R0:W-:Y:S02]  /*1300*/  STG.E.U16 desc[UR6][R30.64], R46 ;  /* 0x0000002e1e007986 */ /* 0x0001e4000c101506 */
.L_x_8:
[----:B------:R-:W-:Y:S05]  /*1310*/  BSYNC.RECONVERGENT B0 ;  /* 0x0000000000007941 */ /* 0x000fea0003800200 */
.L_x_7:
[----:B------:R-:W-:Y:S01]  /*1320*/  IMAD.IADD R3, R0, 0x1, R3 ;  /* 0x0000000100037824 */ /* 0x000fe200078e0203 */
[----:B------:R-:W-:Y:S04]  /*1330*/  BSSY.RECONVERGENT B0, `(.L_x_10) ;  /* 0x000002d000007945 */ /* 0x000fe80003800200 */
[----:B------:R-:W-:-:S13]  /*1340*/  ISETP.GE.AND P0, PT, R3, R34, PT ;  /* 0x000000220300720c */ /* 0x000fda0003f06270 */
[----:B------:R-:W-:Y:S05]  /*1350*/  @P0 BRA `(.L_x_11) ;  /* 0x0000000000a80947 */ /* 0x000fea0003800000 */
[----:B012---:R-:W-:-:S05]  /*1360*/  IMAD.WIDE R30, R3, 0x2, R26 ;  /* 0x00000002031e7825 */ /* 0x007fca00078e021a */
[----:B------:R-:W2:Y:S01]  /*1370*/  LDG.E.U16 R49, desc[UR6][R30.64] ;  /* 0x000000061e317981 */ /* 0x000ea2000c1e1500 */
[----:B------:R-:W0:Y:S01]  /*1380*/  F2F.BF16.F32 R47, R47 ;  /* 0x0000002f002f7304 */ /* 0x000e220000202000 */
[----:B------:R-:W-:Y:S01]  /*1390*/  UMOV UR4, 0xf0000000 ;  /* 0xf000000000047882 */ /* 0x000fe20000000000 */
[----:B------:R-:W-:Y:S01]  /*13a0*/  UMOV UR5, 0x380fffff ;  /* 0x380fffff00057882 */ /* 0x000fe20000000000 */
        /* <DEDUP_REMOVED lines=22> */
[----:B------:R-:W0:Y:S01]  /*1510*/  F2F.BF16.F32 R47, R50 ;  /* 0x00000032002f7304 */ /* 0x000e220000202000 */
[----:B---3--:R-:W-:Y:S01]  /*1520*/  IMAD.WIDE R32, R3, 0x2, R22 ;  /* 0x0000000203207825 */ /* 0x008fe200078e0216 */
[----:B0-----:R-:W-:-:S05]  /*1530*/  SHF.L.U32 R30, R47, 0x10, RZ ;  /* 0x000000102f1e7819 */ /* 0x001fca00000006ff */
[----:B------:R-:W-:-:S05]  /*1540*/  FMUL.FTZ R30, R51, R30 ;  /* 0x0000001e331e7220 */ /* 0x000fca0000410000 */
[----:B------:R-:W-:-:S04]  /*1550*/  F2FP.BF16.F32.PACK_AB R30, RZ, R30 ;  /* 0x0000001eff1e723e */ /* 0x000fc800000010ff */
[----:B------:R-:W-:Y:S01]  /*1560*/  PRMT R46, R30, 0x7610, R46 ;  /* 0x000076101e2e7816 */ /* 0x000fe2000000002e */
[----:B----4-:R-:W-:-:S04]  /*1570*/  IMAD.WIDE R30, R3, 0x2, R24 ;  /* 0x00000002031e7825 */ /* 0x010fc800078e0218 */
[----:B------:R0:W-:Y:S04]  /*1580*/  STG.E.U16 desc[UR6][R32.64], R46 ;  /* 0x0000002e20007986 */ /* 0x0001e8000c101506 */
[----:B------:R0:W-:Y:S01]  /*1590*/  STG.E.U16 desc[UR6][R30.64], R47 ;  /* 0x0000002f1e007986 */ /* 0x0001e2000c101506 */
[----:B------:R-:W-:Y:S05]  /*15a0*/  BRA `(.L_x_11) ;  /* 0x0000000000147947 */ /* 0x000fea0003800000 */
.L_x_12:
[----:B---3--:R-:W-:-:S04]  /*15b0*/  IMAD.WIDE R32, R3, 0x2, R22 ;  /* 0x0000000203207825 */ /* 0x008fc800078e0216 */
[----:B------:R-:W-:Y:S01]  /*15c0*/  IMAD.MOV.U32 R46, RZ, RZ, 0x3f80 ;  /* 0x00003f80ff2e7424 */ /* 0x000fe200078e00ff */
[----:B------:R0:W-:Y:S01]  /*15d0*/  STG.E.U16 desc[UR6][R32.64], R49 ;  /* 0x0000003120007986 */ /* 0x0001e2000c101506 */
[----:B----4-:R-:W-:-:S05]  /*15e0*/  IMAD.WIDE R30, R3, 0x2, R24 ;  /* 0x00000002031e7825 */ /* 0x010fca00078e0218 */
[----:B------:R0:W-:Y:S02]  /*15f0*/  STG.E.U16 desc[UR6][R30.64], R46 ;  /* 0x0000002e1e007986 */ /* 0x0001e4000c101506 */
.L_x_11:
[----:B------:R-:W-:Y:S05]  /*1600*/  BSYNC.RECONVERGENT B0 ;  /* 0x0000000000007941 */ /* 0x000fea0003800200 */
.L_x_10:
[----:B------:R-:W-:-:S04]  /*1610*/  IADD3 R3, PT, PT, R0, R3, RZ ;  /* 0x0000000300037210 */ /* 0x000fc80007ffe0ff */
        /* <DEDUP_REMOVED lines=39> */
.L_x_14:
[----:B---3--:R-:W-:Y:S01]  /*1890*/  IMAD.WIDE R32, R3, 0x2, R22 ;  /* 0x0000000203207825 */ /* 0x008fe200078e0216 */
[----:B------:R-:W-:-:S03]  /*18a0*/  MOV R46, 0x3f80 ;  /* 0x00003f80002e7802 */ /* 0x000fc60000000f00 */
[----:B----4-:R-:W-:Y:S01]  /*18b0*/  IMAD.WIDE R30, R3, 0x2, R24 ;  /* 0x00000002031e7825 */ /* 0x010fe200078e0218 */
[----:B------:R0:W-:Y:S04]  /*18c0*/  STG.E.U16 desc[UR6][R32.64], R47 ;  /* 0x0000002f20007986 */ /* 0x0001e8000c101506 */
[----:B------:R0:W-:Y:S02]  /*18d0*/  STG.E.U16 desc[UR6][R30.64], R46 ;  /* 0x0000002e1e007986 */ /* 0x0001e4000c101506 */
.L_x_13:
[----:B------:R-:W-:Y:S01]  /*18e0*/  IADD3 R3, PT, PT, R0, R3, RZ ;  /* 0x0000000300037210 */ /* 0x000fe20007ffe0ff */
[----:B------:R-:W-:Y:S05]  /*18f0*/  WARPSYNC.ALL ;  /* 0x0000000000007948 */ /* 0x000fea0003800000 */
[----:B------:R-:W-:Y:S01]  /*1900*/  BAR.SYNC.DEFER_BLOCKING 0x0 ;  /* 0x0000000000007b1d */ /* 0x000fe20000010000 */
[----:B------:R-:W-:-:S13]  /*1910*/  ISETP.GE.AND P0, PT, R3, R18, PT ;  /* 0x000000120300720c */ /* 0x000fda0003f06270 */
[----:B------:R-:W-:Y:S05]  /*1920*/  @!P0 BRA `(.L_x_15) ;  /* 0xffffffec00ac8947 */ /* 0x000fea000383ffff */
[----:B------:R-:W-:Y:S05]  /*1930*/  EXIT ;  /* 0x000000000000794d */ /* 0x000fea0003800000 */
.L_x_16:
[----:B------:R-:W-:-:S00]  /*1940*/  BRA `(.L_x_16) ;  /* 0xfffffffc00fc7947 */ /* 0x000fc0000383ffff */
[----:B------:R-:W-:-:S00]  /*1950*/  NOP ;  /* 0x0000000000007918 */ /* 0x000fc00000000000 */
        /* <DEDUP_REMOVED lines=10> */
.L_x_106:


//--------------------- .text._ZN2at6native28rrelu_with_noise_cuda_kernelIN3c108BFloat16ELi2EZNS0_28_rrelu_with_noise_cuda_trainIS3_EEvRNS_6TensorERKS5_S6_RKNS2_6ScalarESB_St8optionalINS_9GeneratorEEEUlP24curandStatePhilox4_32_10E_EEviNS_15PhiloxCudaStateEPT_PKSJ_SK_ddRKT1_ --------------------------
	.section	.text._ZN2at6native28rrelu_with_noise_cuda_kernelIN3c108BFloat16ELi2EZNS0_28_rrelu_with_noise_cuda_trainIS3_EEvRNS_6TensorERKS5_S6_RKNS2_6ScalarESB_St8optionalINS_9GeneratorEEEUlP24curandStatePhilox4_32_10E_EEviNS_15PhiloxCudaStateEPT_PKSJ_SK_ddRKT1_,"ax",@progbits
	.align	128
        .global         _ZN2at6native28rrelu_with_noise_cuda_kernelIN3c108BFloat16ELi2EZNS0_28_rrelu_with_noise_cuda_trainIS3_EEvRNS_6TensorERKS5_S6_RKNS2_6ScalarESB_St8optionalINS_9GeneratorEEEUlP24curandStatePhilox4_32_10E_EEviNS_15PhiloxCudaStateEPT_PKSJ_SK_ddRKT1_
        .type           _ZN2at6native28rrelu_with_noise_cuda_kernelIN3c108BFloat16ELi2EZNS0_28_rrelu_with_noise_cuda_trainIS3_EEvRNS_6TensorERKS5_S6_RKNS2_6ScalarESB_St8optionalINS_9GeneratorEEEUlP24curandStatePhilox4_32_10E_EEviNS_15PhiloxCudaStateEPT_PKSJ_SK_ddRKT1_,@function
        .size           _ZN2at6native28rrelu_with_noise_cuda_kernelIN3c108BFloat16ELi2EZNS0_28_rrelu_with_noise_cuda_trainIS3_EEvRNS_6TensorERKS5_S6_RKNS2_6ScalarESB_St8optionalINS_9GeneratorEEEUlP24curandStatePhilox4_32_10E_EEviNS_15PhiloxCudaStateEPT_PKSJ_SK_ddRKT1_,(.L_x_107 - _ZN2at6native28rrelu_with_noise_cuda_kernelIN3c108BFloat16ELi2EZNS0_28_rrelu_with_noise_cuda_trainIS3_EEvRNS_6TensorERKS5_S6_RKNS2_6ScalarESB_St8optionalINS_9GeneratorEEEUlP24curandStatePhilox4_32_10E_EEviNS_15PhiloxCudaStateEPT_PKSJ_SK_ddRKT1_)
        .other          _ZN2at6native28rrelu_with_noise_cuda_kernelIN3c108BFloat16ELi2EZNS0_28_rrelu_with_noise_cuda_trainIS3_EEvRNS_6TensorERKS5_S6_RKNS2_6ScalarESB_St8optionalINS_9GeneratorEEEUlP24curandStatePhilox4_32_10E_EEviNS_15PhiloxCudaStateEPT_PKSJ_SK_ddRKT1_,@"STO_CUDA_ENTRY STV_DEFAULT"
_ZN2at6native28rrelu_with_noise_cuda_kernelIN3c108BFloat16ELi2EZNS0_28_rrelu_with_noise_cuda_trainIS3_EEvRNS_6TensorERKS5_S6_RKNS2_6ScalarESB_St8optionalINS_9GeneratorEEEUlP24curandStatePhilox4_32_10E_EEviNS_15PhiloxCudaStateEPT_PKSJ_SK_ddRKT1_:
.text._ZN2at6native28rrelu_with_noise_cuda_kernelIN3c108BFloat16ELi2EZNS0_28_rrelu_with_noise_cuda_trainIS3_EEvRNS_6TensorERKS5_S6_RKNS2_6ScalarESB_St8optionalINS_9GeneratorEEEUlP24curandStatePhilox4_32_10E_EEviNS_15PhiloxCudaStateEPT_PKSJ_SK_ddRKT1_:
        /* <DEDUP_REMOVED lines=13> */
[----:B----4-:R-:W-:-:S02]  /*00d0*/  IMAD.U32 R20, RZ, RZ, UR4 ;  /* 0x00000004ff147e24 */ /* 0x010fc4000f8e00ff */
[----:B------:R-:W-:-:S06]  /*00e0*/  IMAD.U32 R21, RZ, RZ, UR5 ;  /* 0x00000005ff157e24 */ /* 0x000fcc000f8e00ff */
[----:B------:R-:W4:Y:S01]  /*00f0*/  @P0 LDG.E.64 R20, desc[UR6][R20.64] ;  /* 0x0000000614140981 */ /* 0x000f22000c1e1b00 */
[----:B------:R-:W2:Y:S01]  /*0100*/  LDCU UR4, c[0x0][0x370] ;  /* 0x00006e00ff0477ac */ /* 0x000ea20008000800 */
[----:B---3--:R-:W-:-:S05]  /*0110*/  VIADD R23, R23, 0xffffffff ;  /* 0xffffffff17177836 */ /* 0x008fca0000000000 */
        /* <DEDUP_REMOVED lines=12> */
[----:B0-----:R-:W-:Y:S01]  /*01e0*/  HFMA2 R4, -RZ, RZ, 0, 0 ;  /* 0x00000000ff047431 */ /* 0x001fe200000001ff */
[----:B-1----:R-:W-:Y:S02]  /*01f0*/  IADD3 R2, PT, PT, RZ, -R5, RZ ;  /* 0x80000005ff027210 */ /* 0x002fe40007ffe0ff */
[----:B-----5:R-:W-:-:S05]  /*0200*/  @P0 IADD3 R34, P1, PT, R6, R9, RZ ;  /* 0x0000000906220210 */ /* 0x020fca0007f3e0ff */
[----:B------:R-:W-:Y:S01]  /*0210*/  @P0 IMAD.X R35, RZ, RZ, R7, P1 ;  /* 0x000000ffff230224 */ /* 0x000fe200008e0607 */
[----:B------:R-:W-:Y:S01]  /*0220*/  ISETP.GE.AND P1, PT, R23, RZ, PT ;  /* 0x000000ff1700720c */ /* 0x000fe20003f26270 */
[----:B------:R-:W-:-:S03]  /*0230*/  IMAD.WIDE.U32 R6, R3, -0x326172a9, RZ ;  /* 0xcd9e8d5703067825 */ /* 0x000fc600078e00ff */
[--C-:B------:R-:W-:Y:S02]  /*0240*/  SHF.R.U32.HI R41, RZ, 0x2, R35.reuse ;  /* 0x00000002ff297819 */ /* 0x100fe40000011623 */
[----:B------:R-:W-:-:S05]  /*0250*/  SHF.R.U64 R38, R34, 0x2, R35 ;  /* 0x0000000222267819 */ /* 0x000fca0000001223 */
[----:B------:R-:W-:Y:S01]  /*0260*/  IMAD.WIDE.U32 R10, R38, -0x2daee0ad, RZ ;  /* 0xd2511f53260a7825 */ /* 0x000fe200078e00ff */
[----:B----4-:R-:W-:-:S03]  /*0270*/  LOP3.LUT R8, R41, R7, R20, 0x96, !PT ;  /* 0x0000000729087212 */ /* 0x010fc600078e9614 */
[----:B------:R-:W-:Y:S01]  /*0280*/  IMAD R7, R2, R19, RZ ;  /* 0x0000001302077224 */ /* 0x000fe200078e02ff */
[----:B------:R-:W-:Y:S01]  /*0290*/  LOP3.LUT R12, R39, R11, R21, 0x96, !PT ;  /* 0x0000000b270c7212 */ /* 0x000fe200078e9615 */
[----:B------:R-:W-:-:S04]  /*02a0*/  IMAD.WIDE.U32 R8, R8, -0x2daee0ad, RZ ;  /* 0xd2511f5308087825 */ /* 0x000fc800078e00ff */
[----:B------:R-:W-:Y:S02]  /*02b0*/  VIADD R2, R21, 0xbb67ae85 ;  /* 0xbb67ae8515027836 */ /* 0x000fe40000000000 */
        /* <DEDUP_REMOVED lines=82> */
.L_x_26:
[----:B------:R-:W-:Y:S01]  /*07e0*/  IADD3 R38, PT, PT, R38, 0x1, RZ ;  /* 0x0000000126267810 */ /* 0x000fe20007ffe0ff */
[----:B------:R-:W-:Y:S03]  /*07f0*/  BSSY.RECONVERGENT B0, `(.L_x_17) ;  /* 0x000000c000007945 */ /* 0x000fe60003800200 */
[C---:B------:R-:W-:Y:S01]  /*0800*/  ISETP.NE.AND P0, PT, R38.reuse, RZ, PT ;  /* 0x000000ff2600720c */ /* 0x040fe20003f05270 */
[----:B012---:R-:W-:-:S12]  /*0810*/  IMAD.WIDE.U32 R34, R38, -0x2daee0ad, RZ ;  /* 0xd2511f5326227825 */ /* 0x007fd800078e00ff */
[----:B------:R-:W-:Y:S05]  /*0820*/  @P0 BRA `(.L_x_18) ;  /* 0x0000000000200947 */ /* 0x000fea0003800000 */
        /* <DEDUP_REMOVED lines=8> */
.L_x_18:
[----:B------:R-:W-:Y:S05]  /*08b0*/  BSYNC.RECONVERGENT B0 ;  /* 0x0000000000007941 */ /* 0x000fea0003800200 */
.L_x_17:
[----:B------:R-:W-:Y:S01]  /*08c0*/  IMAD.WIDE.U32 R32, R46, -0x326172a9, RZ ;  /* 0xcd9e8d572e207825 */ /* 0x000fe200078e00ff */
[----:B------:R-:W-:Y:S02]  /*08d0*/  LOP3.LUT R30, R39, R35, R21, 0x96, !PT ;  /* 0x00000023271e7212 */ /* 0x000fe400078e9615 */
[----:B------:R-:W-:Y:S01]  /*08e0*/  ISETP.GT.AND P0, PT, R45, 0x1, PT ;  /* 0x000000012d00780c */ /* 0x000fe20003f04270 */
[----:B------:R-:W-:Y:S01]  /*08f0*/  IMAD.MOV.U32 R51, RZ, RZ, R42 ;  /* 0x000000ffff337224 */ /* 0x000fe200078e002a */
[----:B------:R-:W-:Y:S01]  /*0900*/  LOP3.LUT R48, R41, R33, R20, 0x96, !PT ;  /* 0x0000002129307212 */ /* 0x000fe200078e9614 */
[----:B------:R-:W-:Y:S01]  /*0910*/  IMAD.WIDE.U32 R30, R30, -0x326172a9, RZ ;  /* 0xcd9e8d571e1e7825 */ /* 0x000fe200078e00ff */
[----:B------:R-:W-:-:S03]  /*0920*/  MOV R50, R44 ;  /* 0x0000002c00327202 */ /* 0x000fc60000000f00 */
        /* <DEDUP_REMOVED lines=33> */
[----:B------:R-:W-:Y:S01]  /*0b40*/  IMAD.HI.U32 R35, R40, -0x2daee0ad, RZ ;  /* 0xd2511f5328237827 */ /* 0x000fe200078e00ff */
[----:B------:R-:W-:Y:S02]  /*0b50*/  LOP3.LUT R42, R37, R34, R31, 0x96, !PT ;  /* 0x00000022252a7212 */ /* 0x000fe400078e961f */
[----:B------:R-:W-:Y:S01]  /*0b60*/  MOV R34, R47 ;  /* 0x0000002f00227202 */ /* 0x000fe20000000f00 */
[----:B------:R-:W-:Y:S01]  /*0b70*/  IMAD.MOV.U32 R44, RZ, RZ, R30 ;  /* 0x000000ffff2c7224 */ /* 0x000fe200078e001e */
        /* <DEDUP_REMOVED lines=11> */
.L_x_19:
        /* <DEDUP_REMOVED lines=9> */
.L_x_20:
[----:B-1----:R-:W-:Y:S01]  /*0cc0*/  ISETP.GE.AND P0, PT, R3, R36, PT ;  /* 0x000000240300720c */ /* 0x002fe20003f06270 */
[----:B------:R-:W-:-:S04]  /*0cd0*/  IMAD.WIDE.U32 R34, R30, 0x200000, RZ ;  /* 0x002000001e227825 */ /* 0x000fc800078e00ff */
[----:B------:R-:W-:Y:S01]  /*0ce0*/  HFMA2 R33, -RZ, RZ, 1.15625, 0 ;  /* 0x3ca00000ff217431 */ /* 0x000fe200000001ff */
[----:B------:R-:W-:Y:S01]  /*0cf0*/  BSSY.RECONVERGENT B0, `(.L_x_21) ;  /* 0x000004a000007945 */ /* 0x000fe20003800200 */
[----:B------:R-:W-:Y:S01]  /*0d00*/  IMAD.MOV.U32 R32, RZ, RZ, 0x0 ;  /* 0x00000000ff207424 */ /* 0x000fe200078e00ff */
[----:B------:R-:W-:-:S04]  /*0d10*/  LOP3.LUT R34, R34, R31, RZ, 0x3c, !PT ;  /* 0x0000001f22227212 */ /* 0x000fc800078e3cff */
[----:B------:R-:W1:-:S15]  /*0d20*/  I2F.F64.U64 R30, R34 ;  /* 0x00000022001e7312 */ /* 0x000e5e0000301800 */
[----:B------:R-:W-:-:S15]  /*0d30*/  NOP ;  /* 0x0000000000007918 */ /* 0x000fde0000000000 */
[----:B------:R-:W-:-:S15]  /*0d40*/  NOP ;  /* 0x0000000000007918 */ /* 0x000fde0000000000 */
[----:B------:R-:W-:-:S15]  /*0d50*/  NOP ;  /* 0x0000000000007918 */ /* 0x000fde0000000000 */
[----:B------:R-:W-:-:S04]  /*0d60*/  NOP ;  /* 0x0000000000007918 */ /* 0x000fc80000000000 */
[----:B-1----:R1:W2:Y:S02]  /*0d70*/  DFMA R30, R30, R32, 5.5511151231257827021e-17 ;  /* 0x3c9000001e1e742b */ /* 0x0022a40000000020 */
[----:B-12---:R-:W-:Y:S05]  /*0d80*/  @P0 BRA `(.L_x_22) ;  /* 0x0000000400000947 */ /* 0x006fea0003800000 */
[----:B0-----:R-:W-:-:S06]  /*0d90*/  IMAD.WIDE R48, R3, 0x2, R26 ;  /* 0x0000000203307825 */ /* 0x001fcc00078e021a */
[----:B------:R0:W2:Y:S01]  /*0da0*/  LDG.E.U16 R49, desc[UR6][R48.64] ;  /* 0x0000000630317981 */ /* 0x0000a2000c1e1500 */
[----:B------:R-:W-:Y:S01]  /*0db0*/  IMAD.WIDE.U32 R34, R50, 0x200000, RZ ;  /* 0x0020000032227825 */ /* 0x000fe200078e00ff */
[----:B------:R-:W-:Y:S01]  /*0dc0*/  UMOV UR4, 0xf0000000 ;  /* 0xf000000000047882 */ /* 0x000fe20000000000 */
[----:B------:R-:W-:Y:S01]  /*0dd0*/  UMOV UR5, 0x380fffff ;  /* 0x380fffff00057882 */ /* 0x000fe20000000000 */
[----:B------:R-:W-:-:S06]  /*0de0*/  LOP3.LUT R34, R34, R51, RZ, 0x3c, !PT ;  /* 0x0000003322227212 */ /* 0x000fcc00078e3cff */
[----:B------:R-:W1:-:S15]  /*0df0*/  I2F.F64.U64 R34, R34 ;  /* 0x0000002200227312 */ /* 0x000e5e0000301800 */
[----:B------:R-:W-:-:S15]  /*0e00*/  NOP ;  /* 0x0000000000007918 */ /* 0x000fde0000000000 */
[----:B------:R-:W-:-:S15]  /*0e10*/  NOP ;  /* 0x0000000000007918 */ /* 0x000fde0000000000 */
[----:B------:R-:W-:-:S15]  /*0e20*/  NOP ;  /* 0x0000000000007918 */ /* 0x000fde0000000000 */
[----:B------:R-:W-:-:S04]  /*0e30*/  NOP ;  /* 0x0000000000007918 */ /* 0x000fc80000000000 */
[----:B-1----:R-:W1:-:S15]  /*0e40*/  DFMA R50, R34, R32, 5.5511151231257827021e-17 ;  /* 0x3c9000002232742b */ /* 0x002e5e0000000020 */
[----:B------:R-:W-:-:S15]  /*0e50*/  NOP ;  /* 0x0000000000007918 */ /* 0x000fde0000000000 */
[----:B------:R-:W-:-:S15]  /*0e60*/  NOP ;  /* 0x0000000000007918 */ /* 0x000fde0000000000 */
[----:B------:R-:W-:-:S15]  /*0e70*/  NOP ;  /* 0x0000000000007918 */ /* 0x000fde0000000000 */
[----:B------:R-:W-:-:S04]  /*0e80*/  NOP ;  /* 0x0000000000007918 */ /* 0x000fc80000000000 */
[----:B-1----:R-:W1:-:S15]  /*0e90*/  F2F.F32.F64 R52, R50 ;  /* 0x0000003200347310 */ /* 0x002e5e0000301000 */
[----:B------:R-:W-:-:S15]  /*0ea0*/  NOP ;  /* 0x0000000000007918 */ /* 0x000fde0000000000 */
[----:B------:R-:W-:-:S15]  /*0eb0*/  NOP ;  /* 0x0000000000007918 */ /* 0x000fde0000000000 */
[----:B------:R-:W-:-:S15]  /*0ec0*/  NOP ;  /* 0x0000000000007918 */ /* 0x000fde0000000000 */
[----:B------:R-:W-:-:S04]  /*0ed0*/  NOP ;  /* 0x0000000000007918 */ /* 0x000fc80000000000 */
[----:B------:R-:W1:Y:S02]  /*0ee0*/  DSETP.GEU.AND P0, PT, |R50|, UR4, PT ;  /* 0x0000000432007e2a */ /* 0x000e64000bf0e200 */
[----:B-1----:R-:W-:-:S06]  /*0ef0*/  @!P0 FMUL R52, R52, 1.175494350822287508e-38 ;  /* 0x0080000034348820 */ /* 0x002fcc0000400000 */
[----:B------:R-:W1:Y:S02]  /*0f00*/  F2F.BF16.F32 R52, R52 ;  /* 0x0000003400347304 */ /* 0x000e640000202000 */
[----:B-1----:R-:W-:-:S04]  /*0f10*/  IMAD.U32 R32, R52, 0x10000, RZ ;  /* 0x0001000034207824 */ /* 0x002fc800078e00ff */
[----:B0-----:R-:W-:-:S15]  /*0f20*/  FMUL.FTZ R48, R32, 1 ;  /* 0x3f80000020307820 */ /* 0x001fde0000410000 */
[----:B------:R-:W-:-:S15]  /*0f30*/  NOP ;  /* 0x0000000000007918 */ /* 0x000fde0000000000 */
[----:B------:R-:W-:-:S15]  /*0f40*/  NOP ;  /* 0x0000000000007918 */ /* 0x000fde0000000000 */
[----:B------:R-:W-:-:S05]  /*0f50*/  NOP ;  /* 0x0000000000007918 */ /* 0x000fca0000000000 */
        /* <DEDUP_REMOVED lines=20> */
[----:B------:R-:W0:Y:S02]  /*10a0*/  F2F.BF16.F32 R53, R53 ;  /* 0x0000003500357304 */ /* 0x000e240000202000 */
[----:B0-----:R-:W-:-:S04]  /*10b0*/  IMAD.U32 R32, R53, 0x10000, RZ ;  /* 0x0001000035207824 */ /* 0x001fc800078e00ff */
[----:B------:R-:W-:Y:S01]  /*10c0*/  FMUL.FTZ R32, R35, R32 ;  /* 0x0000002023207220 */ /* 0x000fe20000410000 */
[----:B---3--:R-:W-:-:S04]  /*10d0*/  IMAD.WIDE R34, R3, 0x2, R22 ;  /* 0x0000000203227825 */ /* 0x008fc800078e0216 */
[----:B------:R-:W-:-:S04]  /*10e0*/  F2FP.BF16.F32.PACK_AB R32, RZ, R32 ;  /* 0x00000020ff20723e */ /* 0x000fc800000010ff */
[----:B------:R-:W-:Y:S01]  /*10f0*/  PRMT R48, R32, 0x7610, R48 ;  /* 0x0000761020307816 */ /* 0x000fe20000000030 */
[----:B----4-:R-:W-:-:S04]  /*1100*/  IMAD.WIDE R32, R3, 0x2, R24 ;  /* 0x0000000203207825 */ /* 0x010fc800078e0218 */
[----:B------:R1:W-:Y:S04]  /*1110*/  STG.E.U16 desc[UR6][R34.64], R48 ;  /* 0x0000003022007986 */ /* 0x0003e8000c101506 */
[----:B------:R1:W-:Y:S01]  /*1120*/  STG.E.U16 desc[UR6][R32.64], R53 ;  /* 0x0000003520007986 */ /* 0x0003e2000c101506 */
[----:B------:R-:W-:Y:S05]  /*1130*/  BRA `(.L_x_22) ;  /* 0x0000000000147947 */ /* 0x000fea0003800000 */
.L_x_23:
[----:B---3--:R-:W-:Y:S01]  /*1140*/  IMAD.WIDE R32, R3, 0x2, R22 ;  /* 0x0000000203207825 */ /* 0x008fe200078e0216 */
[----:B------:R-:W-:-:S03]  /*1150*/  MOV R48, 0x3f80 ;  /* 0x00003f8000307802 */ /* 0x000fc60000000f00 */
[----:B----4-:R-:W-:Y:S01]  /*1160*/  IMAD.WIDE R34, R3, 0x2, R24 ;  /* 0x0000000203227825 */ /* 0x010fe200078e0218 */
[----:B------:R2:W-:Y:S04]  /*1170*/  STG.E.U16 desc[UR6][R32.64], R49 ;  /* 0x0000003120007986 */ /* 0x0005e8000c101506 */
[----:B------:R2:W-:Y:S02]  /*1180*/  STG.E.U16 desc[UR6][R34.64], R48 ;  /* 0x0000003022007986 */ /* 0x0005e4000c101506 */
.L_x_22:
[----:B------:R-:W-:Y:S05]  /*1190*/  BSYNC.RECONVERGENT B0 ;  /* 0x0000000000007941 */ /* 0x000fea0003800200 */
.L_x_21:
[----:B------:R-:W-:-:S05]  /*11a0*/  IMAD.IADD R3, R0, 0x1, R3 ;  /* 0x0000000100037824 */ /* 0x000fca00078e0203 */
[----:B------:R-:W-:-:S13]  /*11b0*/  ISETP.GE.AND P0, PT, R3, R36, PT ;  /* 0x000000240300720c */ /* 0x000fda0003f06270 */
[----:B------:R-:W-:Y:S05]  /*11c0*/  @P0 BRA `(.L_x_24) ;  /* 0x0000000000d00947 */ /* 0x000fea0003800000 */
[----:B012---:R-:W-:-:S05]  /*11d0*/  IMAD.WIDE R32, R3, 0x2, R26 ;  /* 0x0000000203207825 */ /* 0x007fca00078e021a */
[----:B------:R-:W2:Y:S01]  /*11e0*/  LDG.E.U16 R49, desc[UR6][R32.64] ;  /* 0x0000000620317981 */ /* 0x000ea2000c1e1500 */
[----:B------:R-:W-:Y:S01]  /*11f0*/  UMOV UR4, 0xf0000000 ;  /* 0xf000000000047882 */ /* 0x000fe20000000000 */
[----:B------:R-:W-:Y:S01]  /*1200*/  UMOV UR5, 0x380fffff ;  /* 0x380fffff00057882 */ /* 0x000fe20000000000 */
[----:B------:R-:W0:-:S15]  /*1210*/  F2F.F32.F64 R48, R30 ;  /* 0x0000001e00307310 */ /* 0x000e1e0000301000 */
[----:B------:R-:W-:-:S15]  /*1220*/  NOP ;  /* 0x0000000000007918 */ /* 0x000fde0000000000 */
[----:B------:R-:W-:-:S15]  /*1230*/  NOP ;  /* 0x0000000000007918 */ /* 0x000fde0000000000 */
[----:B------:R-:W-:-:S15]  /*1240*/  NOP ;  /* 0x0000000000007918 */ /* 0x000fde0000000000 */
[----:B------:R-:W-:-:S04]  /*1250*/  NOP ;  /* 0x0000000000007918 */ /* 0x000fc80000000000 */
[----:B------:R-:W0:Y:S02]  /*1260*/  DSETP.GEU.AND P0, PT, |R30|, UR4, PT ;  /* 0x000000041e007e2a */ /* 0x000e24000bf0e200 */
[----:B0-----:R-:W-:-:S06]  /*1270*/  @!P0 FMUL R48, R48, 1.175494350822287508e-38 ;  /* 0x0080000030308820 */ /* 0x001fcc0000400000 */
[----:B------:R-:W0:Y:S02]  /*1280*/  F2F.BF16.F32 R48, R48 ;  /* 0x0000003000307304 */ /* 0x000e240000202000 */
[----:B0-----:R-:W-:-:S05]  /*1290*/  SHF.L.U32 R34, R48, 0x10, RZ ;  /* 0x0000001030227819 */ /* 0x001fca00000006ff */
[----:B------:R-:W-:-:S15]  /*12a0*/  FMUL.FTZ R50, R34, 1 ;  /* 0x3f80000022327820 */ /* 0x000fde0000410000 */
[----:B------:R-:W-:-:S15]  /*12b0*/  NOP ;  /* 0x0000000000007918 */ /* 0x000fde0000000000 */
[----:B------:R-:W-:-:S15]  /*12c0*/  NOP ;  /* 0x0000000000007918 */ /* 0x000fde0000000000 */
[----:B------:R-:W-:-:S04]  /*12d0*/  NOP ;  /* 0x0000000000007918 */ /* 0x000fc80000000000 */
        /* <DEDUP_REMOVED lines=30> */
.L_x_25:
[----:B---3--:R-:W-:-:S04]  /*14c0*/  IMAD.WIDE R32, R3, 0x2, R22 ;  /* 0x0000000203207825 */ /* 0x008fc800078e0216 */
[----:B------:R-:W-:Y:S01]  /*14d0*/  IMAD.MOV.U32 R34, RZ, RZ, 0x3f80 ;  /* 0x00003f80ff227424 */ /* 0x000fe200078e00ff */
[----:B------:R0:W-:Y:S01]  /*14e0*/  STG.E.U16 desc[UR6][R32.64], R49 ;  /* 0x0000003120007986 */ /* 0x0001e2000c101506 */
[----:B----4-:R-:W-:-:S05]  /*14f0*/  IMAD.WIDE R30, R3, 0x2, R24 ;  /* 0x00000002031e7825 */ /* 0x010fca00078e0218 */
[----:B------:R0:W-:Y:S02]  /*1500*/  STG.E.U16 desc[UR6][R30.64], R34 ;  /* 0x000000221e007986 */ /* 0x0001e4000c101506 */
.L_x_24:
[----:B------:R-:W-:Y:S01]  /*1510*/  IADD3 R3, PT, PT, R0, R3, RZ ;  /* 0x0000000300037210 */ /* 0x000fe20007ffe0ff */
[----:B------:R-:W-:Y:S05]  /*1520*/  WARPSYNC.ALL ;  /* 0x0000000000007948 */ /* 0x000fea0003800000 */
[----:B------:R-:W-:Y:S01]  /*1530*/  BAR.SYNC.DEFER_BLOCKING 0x0 ;  /* 0x0000000000007b1d */ /* 0x000fe20000010000 */
[----:B------:R-:W-:-:S13]  /*1540*/  ISETP.GE.AND P0, PT, R3, R18, PT ;  /* 0x000000120300720c */ /* 0x000fda0003f06270 */
[----:B------:R-:W-:Y:S05]  /*1550*/  @!P0 BRA `(.L_x_26) ;  /* 0xfffffff000a08947 */ /* 0x000fea000383ffff */
[----:B------:R-:W-:Y:S05]  /*1560*/  EXIT ;  /* 0x000000000000794d */ /* 0x000fea0003800000 */
.L_x_27:
        /* <DEDUP_REMOVED lines=9> */
.L_x_107:


//--------------------- .text._ZN2at6native28rrelu_with_noise_cuda_kernelIN3c104HalfELi4EZNS0_28_rrelu_with_noise_cuda_trainIS3_EEvRNS_6TensorERKS5_S6_RKNS2_6ScalarESB_St8optionalINS_9GeneratorEEEUlP24curandStatePhilox4_32_10E0_EEviNS_15PhiloxCudaStateEPT_PKSJ_SK_ddRKT1_ --------------------------
	.section	.text._ZN2at6native28rrelu_with_noise_cuda_kernelIN3c104HalfELi4EZNS0_28_rrelu_with_noise_cuda_trainIS3_EEvRNS_6TensorERKS5_S6_RKNS2_6ScalarESB_St8optionalINS_9GeneratorEEEUlP24curandStatePhilox4_32_10E0_EEviNS_15PhiloxCudaStateEPT_PKSJ_SK_ddRKT1_,"ax",@progbits
	.align	128
        .global         _ZN2at6native28rrelu_with_noise_cuda_kernelIN3c104HalfELi4EZNS0_28_rrelu_with_noise_cuda_trainIS3_EEvRNS_6TensorERKS5_S6_RKNS2_6ScalarESB_St8optionalINS_9GeneratorEEEUlP24curandStatePhilox4_32_10E0_EEviNS_15PhiloxCudaStateEPT_PKSJ_SK_ddRKT1_
        .type           _ZN2at6native28rrelu_with_noise_cuda_kernelIN3c104HalfELi4EZNS0_28_rrelu_with_noise_cuda_trainIS3_EEvRNS_6TensorERKS5_S6_RKNS2_6ScalarESB_St8optionalINS_9GeneratorEEEUlP24curandStatePhilox4_32_10E0_EEviNS_15PhiloxCudaStateEPT_PKSJ_SK_ddRKT1_,@function
        .size           _ZN2at6native28rrelu_with_noise_cuda_kernelIN3c104HalfELi4EZNS0_28_rrelu_with_noise_cuda_trainIS3_EEvRNS_6TensorERKS5_S6_RKNS2_6ScalarESB_St8optionalINS_9GeneratorEEEUlP24curandStatePhilox4_32_10E0_EEviNS_15PhiloxCudaStateEPT_PKSJ_SK_ddRKT1_,(.L_x_108 - _ZN2at6native28rrelu_with_noise_cuda_kernelIN3c104HalfELi4EZNS0_28_rrelu_with_noise_cuda_trainIS3_EEvRNS_6TensorERKS5_S6_RKNS2_6ScalarESB_St8optionalINS_9GeneratorEEEUlP24curandStatePhilox4_32_10E0_EEviNS_15PhiloxCudaStateEPT_PKSJ_SK_ddRKT1_)
        .other          _ZN2at6native28rrelu_with_noise_cuda_kernelIN3c104HalfELi4EZNS0_28_rrelu_with_noise_cuda_trainIS3_EEvRNS_6TensorERKS5_S6_RKNS2_6ScalarESB_St8optionalINS_9GeneratorEEEUlP24curandStatePhilox4_32_10E0_EEviNS_15PhiloxCudaStateEPT_PKSJ_SK_ddRKT1_,@"STO_CUDA_ENTRY STV_DEFAULT"
_ZN2at6native28rrelu_with_noise_cuda_kernelIN3c104HalfELi4EZNS0_28_rrelu_with_noise_cuda_trainIS3_EEvRNS_6TensorERKS5_S6_RKNS2_6ScalarESB_St8optionalINS_9GeneratorEEEUlP24curandStatePhilox4_32_10E0_EEviNS_15PhiloxCudaStateEPT_PKSJ_SK_ddRKT1_:
.text._ZN2at6native28rrelu_with_noise_cuda_kernelIN3c104HalfELi4EZNS0_28_rrelu_with_noise_cuda_trainIS3_EEvRNS_6TensorERKS5_S6_RKNS2_6ScalarESB_St8optionalINS_9GeneratorEEEUlP24curandStatePhilox4_32_10E0_EEviNS_15PhiloxCudaStateEPT_PKSJ_SK_ddRKT1_:
        /* <DEDUP_REMOVED lines=126> */
.L_x_43:
        /* <DEDUP_REMOVED lines=13> */
.L_x_29:
[----:B------:R-:W-:Y:S05]  /*08b0*/  BSYNC.RECONVERGENT B0 ;  /* 0x0000000000007941 */ /* 0x000fea0003800200 */
.L_x_28:
        /* <DEDUP_REMOVED lines=40> */
[----:B------:R-:W-:Y:S01]  /*0b40*/  LOP3.LUT R40, R35, R32, R31, 0x96, !PT ;  /* 0x0000002023287212 */ /* 0x000fe200078e961f */
[----:B------:R-:W-:Y:S01]  /*0b50*/  IMAD.MOV.U32 R32, RZ, RZ, R45 ;  /* 0x000000ffff207224 */ /* 0x000fe200078e002d */
[----:B------:R-:W-:Y:S02]  /*0b60*/  MOV R31, R42 ;  /* 0x0000002a001f7202 */ /* 0x000fe40000000f00 */
[----:B------:R-:W-:Y:S02]  /*0b70*/  MOV R42, R30 ;  /* 0x0000001e002a7202 */ /* 0x000fe40000000f00 */
[----:B------:R-:W-:Y:S01]  /*0b80*/  LOP3.LUT R45, R41, R46, R48, 0x96, !PT ;  /* 0x0000002e292d7212 */ /* 0x000fe200078e9630 */
[----:B------:R-:W-:Y:S06]  /*0b90*/  @P0 BRA `(.L_x_30) ;  /* 0x0000000000240947 */ /* 0x000fec0003800000 */
[----:B------:R-:W-:Y:S02]  /*0ba0*/  ISETP.NE.AND P0, PT, R43, RZ, PT ;  /* 0x000000ff2b00720c */ /* 0x000fe40003f05270 */
[----:B------:R-:W-:Y:S02]  /*0bb0*/  MOV R30, R32 ;  /* 0x00000020001e7202 */ /* 0x000fe40000000f00 */
[----:B------:R-:W-:-:S09]  /*0bc0*/  MOV R46, R47 ;  /* 0x0000002f002e7202 */ /* 0x000fd20000000f00 */
[----:B------:R-:W-:Y:S05]  /*0bd0*/  @!P0 BRA `(.L_x_31) ;  /* 0x0000000000388947 */ /* 0x000fea0003800000 */
[----:B------:R-:W-:Y:S01]  /*0be0*/  IMAD.MOV.U32 R33, RZ, RZ, R31 ;  /* 0x000000ffff217224 */ /* 0x000fe200078e001f */
[----:B------:R-:W-:Y:S01]  /*0bf0*/  MOV R30, R47 ;  /* 0x0000002f001e7202 */ /* 0x000fe20000000f00 */
[----:B------:R-:W-:Y:S01]  /*0c00*/  IMAD.MOV.U32 R31, RZ, RZ, R32 ;  /* 0x000000ffff1f7224 */ /* 0x000fe200078e0020 */
[----:B------:R-:W-:Y:S01]  /*0c10*/  MOV R46, R40 ;  /* 0x00000028002e7202 */ /* 0x000fe20000000f00 */
[----:B------:R-:W-:Y:S06]  /*0c20*/  BRA `(.L_x_31) ;  /* 0x0000000000247947 */ /* 0x000fec0003800000 */
.L_x_30:
[----:B------:R-:W-:Y:S01]  /*0c30*/  ISETP.NE.AND P0, PT, R43, 0x3, PT ;  /* 0x000000032b00780c */ /* 0x000fe20003f05270 */
[----:B------:R-:W-:Y:S01]  /*0c40*/  IMAD.MOV.U32 R30, RZ, RZ, R42 ;  /* 0x000000ffff1e7224 */ /* 0x000fe200078e002a */
[----:B------:R-:W-:Y:S02]  /*0c50*/  MOV R33, R47 ;  /* 0x0000002f00217202 */ /* 0x000fe40000000f00 */
[----:B------:R-:W-:Y:S02]  /*0c60*/  MOV R31, R40 ;  /* 0x00000028001f7202 */ /* 0x000fe40000000f00 */
[----:B------:R-:W-:-:S07]  /*0c70*/  MOV R46, R45 ;  /* 0x0000002d002e7202 */ /* 0x000fce0000000f00 */
[----:B------:R-:W-:Y:S01]  /*0c80*/  @P0 MOV R33, R32 ;  /* 0x0000002000210202 */ /* 0x000fe20000000f00 */
[----:B------:R-:W-:Y:S01]  /*0c90*/  @P0 IMAD.MOV.U32 R31, RZ, RZ, R47 ;  /* 0x000000ffff1f0224 */ /* 0x000fe200078e002f */
[----:B------:R-:W-:Y:S02]  /*0ca0*/  @P0 MOV R30, R40 ;  /* 0x00000028001e0202 */ /* 0x000fe40000000f00 */
[----:B------:R-:W-:-:S07]  /*0cb0*/  @P0 MOV R46, R42 ;  /* 0x0000002a002e0202 */ /* 0x000fce0000000f00 */
.L_x_31:
        /* <DEDUP_REMOVED lines=11> */
[----:B------:R0:W2:Y:S01]  /*0d70*/  LDG.E.U16 R49, desc[UR6][R30.64] ;  /* 0x000000061e317981 */ /* 0x0000a2000c1e1500 */
[----:B------:R-:W-:Y:S01]  /*0d80*/  I2FP.F32.U32 R33, R33 ;  /* 0x0000002100217245 */ /* 0x000fe20000201000 */
[----:B------:R-:W-:Y:S01]  /*0d90*/  UMOV UR4, 0xf0000000 ;  /* 0xf000000000047882 */ /* 0x000fe20000000000 */
[----:B------:R-:W-:-:S03]  /*0da0*/  UMOV UR5, 0x380fffff ;  /* 0x380fffff00057882 */ /* 0x000fc60000000000 */
[----:B------:R-:W-:-:S05]  /*0db0*/  FFMA.FTZ R33, R33, R32, 1.1641532182693481445e-10 ;  /* 0x2f00000021217423 */ /* 0x000fca0000010020 */
[----:B------:R-:W-:-:S05]  /*0dc0*/  F2FP.F16.F32.PACK_AB R33, RZ, R33 ;  /* 0x00000021ff21723e */ /* 0x000fca00000000ff */
[----:B------:R-:W-:-:S05]  /*0dd0*/  HADD2.F32 R33, -RZ, R33.H0_H0 ;  /* 0x20000021ff217230 */ /* 0x000fca0000004100 */
[----:B------:R-:W-:-:S04]  /*0de0*/  FMUL.FTZ R50, R33, 1 ;  /* 0x3f80000021327820 */ /* 0x000fc80000410000 */
[----:B------:R-:W1:-:S15]  /*0df0*/  F2F.F64.F32 R32, R50 ;  /* 0x0000003200207310 */ /* 0x000e5e0000201800 */
[----:B------:R-:W-:-:S15]  /*0e00*/  NOP ;  /* 0x0000000000007918 */ /* 0x000fde0000000000 */
[----:B------:R-:W-:-:S15]  /*0e10*/  NOP ;  /* 0x0000000000007918 */ /* 0x000fde0000000000 */
[----:B------:R-:W-:-:S15]  /*0e20*/  NOP ;  /* 0x0000000000007918 */ /* 0x000fde0000000000 */
[----:B------:R-:W-:-:S04]  /*0e30*/  NOP ;  /* 0x0000000000007918 */ /* 0x000fc80000000000 */
[----:B-1----:R-:W0:-:S15]  /*0e40*/  DFMA R32, R32, R28, UR8 ;  /* 0x0000000820207e2b */ /* 0x002e1e000800001c */
        /* <DEDUP_REMOVED lines=11> */
[----:B--2---:R-:W-:-:S05]  /*0f00*/  HADD2.F32 R51, -RZ, R49.H0_H0 ;  /* 0x20000031ff337230 */ /* 0x004fca0000004100 */
[----:B------:R-:W-:-:S13]  /*0f10*/  FSETP.GTU.FTZ.AND P0, PT, R51, RZ, PT ;  /* 0x000000ff3300720b */ /* 0x000fda0003f1c000 */
[----:B------:R-:W-:Y:S05]  /*0f20*/  @P0 BRA `(.L_x_34) ;  /* 0x0000000000240947 */ /* 0x000fea0003800000 */
[----:B------:R-:W-:Y:S01]  /*0f30*/  F2FP.F16.F32.PACK_AB R49, RZ, R30 ;  /* 0x0000001eff31723e */ /* 0x000fe200000000ff */
[----:B----4-:R-:W-:-:S04]  /*0f40*/  IMAD.WIDE R32, R3, 0x2, R24 ;  /* 0x0000000203207825 */ /* 0x010fc800078e0218 */
[----:B------:R-:W-:-:S05]  /*0f50*/  HADD2.F32 R30, -RZ, R49.H0_H0 ;  /* 0x20000031ff1e7230 */ /* 0x000fca0000004100 */
[----:B------:R-:W-:-:S05]  /*0f60*/  FMUL.FTZ R30, R51, R30 ;  /* 0x0000001e331e7220 */ /* 0x000fca0000410000 */
[----:B------:R-:W-:Y:S01]  /*0f70*/  F2FP.F16.F32.PACK_AB R50, RZ, R30 ;  /* 0x0000001eff32723e */ /* 0x000fe200000000ff */
[----:B---3--:R-:W-:-:S05]  /*0f80*/  IMAD.WIDE R30, R3, 0x2, R22 ;  /* 0x00000002031e7825 */ /* 0x008fca00078e0216 */
[----:B------:R1:W-:Y:S04]  /*0f90*/  STG.E.U16 desc[UR6][R30.64], R50 ;  /* 0x000000321e007986 */ /* 0x0003e8000c101506 */
[----:B------:R1:W-:Y:S01]  /*0fa0*/  STG.E.U16 desc[UR6][R32.64], R49 ;  /* 0x0000003120007986 */ /* 0x0003e2000c101506 */
[----:B------:R-:W-:Y:S05]  /*0fb0*/  BRA `(.L_x_33) ;  /* 0x0000000000147947 */ /* 0x000fea0003800000 */
.L_x_34:
[----:B---3--:R-:W-:Y:S01]  /*0fc0*/  IMAD.WIDE R30, R3, 0x2, R22 ;  /* 0x00000002031e7825 */ /* 0x008fe200078e0216 */
[----:B------:R-:W-:-:S03]  /*0fd0*/  MOV R50, 0x3c00 ;  /* 0x00003c0000327802 */ /* 0x000fc60000000f00 */
[----:B----4-:R-:W-:Y:S01]  /*0fe0*/  IMAD.WIDE R32, R3, 0x2, R24 ;  /* 0x0000000203207825 */ /* 0x010fe200078e0218 */
[----:B------:R2:W-:Y:S04]  /*0ff0*/  STG.E.U16 desc[UR6][R30.64], R49 ;  /* 0x000000311e007986 */ /* 0x0005e8000c101506 */
[----:B------:R2:W-:Y:S02]  /*1000*/  STG.E.U16 desc[UR6][R32.64], R50 ;  /* 0x0000003220007986 */ /* 0x0005e4000c101506 */
.L_x_33:
[----:B------:R-:W-:Y:S05]  /*1010*/  BSYNC.RECONVERGENT B0 ;  /* 0x0000000000007941 */ /* 0x000fea0003800200 */
.L_x_32:
[----:B------:R-:W-:Y:S01]  /*1020*/  IADD3 R3, PT, PT, R0, R3, RZ ;  /* 0x0000000300037210 */ /* 0x000fe20007ffe0ff */
[----:B------:R-:W-:Y:S03]  /*1030*/  BSSY.RECONVERGENT B0, `(.L_x_35) ;  /* 0x000002c000007945 */ /* 0x000fe60003800200 */
[----:B------:R-:W-:-:S13]  /*1040*/  ISETP.GE.AND P0, PT, R3, R34, PT ;  /* 0x000000220300720c */ /* 0x000fda0003f06270 */
[----:B------:R-:W-:Y:S05]  /*1050*/  @P0 BRA `(.L_x_36) ;  /* 0x0000000000a40947 */ /* 0x000fea0003800000 */
[----:B012---:R-:W-:-:S05]  /*1060*/  IMAD.WIDE R30, R3, 0x2, R26 ;  /* 0x00000002031e7825 */ /* 0x007fca00078e021a */
[----:B------:R-:W2:Y:S01]  /*1070*/  LDG.E.U16 R49, desc[UR6][R30.64] ;  /* 0x000000061e317981 */ /* 0x000ea2000c1e1500 */
[----:B------:R-:W-:Y:S01]  /*1080*/  F2FP.F16.F32.PACK_AB R46, RZ, R46 ;  /* 0x0000002eff2e723e */ /* 0x000fe200000000ff */
[----:B------:R-:W-:Y:S01]  /*1090*/  UMOV UR4, 0xf0000000 ;  /* 0xf000000000047882 */ /* 0x000fe20000000000 */
[----:B------:R-:W-:-:S03]  /*10a0*/  UMOV UR5, 0x380fffff ;  /* 0x380fffff00057882 */ /* 0x000fc60000000000 */
[----:B------:R-:W-:-:S05]  /*10b0*/  HADD2.F32 R46, -RZ, R46.H0_H0 ;  /* 0x2000002eff2e7230 */ /* 0x000fca0000004100 */
        /* <DEDUP_REMOVED lines=22> */
[----:B---3--:R-:W-:-:S04]  /*1220*/  IMAD.WIDE R32, R3, 0x2, R22 ;  /* 0x0000000203207825 */ /* 0x008fc800078e0216 */
[----:B------:R-:W-:-:S05]  /*1230*/  HADD2.F32 R30, -RZ, R50.H0_H0 ;  /* 0x20000032ff1e7230 */ /* 0x000fca0000004100 */
[----:B------:R-:W-:-:S05]  /*1240*/  FMUL.FTZ R30, R51, R30 ;  /* 0x0000001e331e7220 */ /* 0x000fca0000410000 */
[----:B------:R-:W-:Y:S01]  /*1250*/  F2FP.F16.F32.PACK_AB R46, RZ, R30 ;  /* 0x0000001eff2e723e */ /* 0x000fe200000000ff */
[----:B----4-:R-:W-:-:S04]  /*1260*/  IMAD.WIDE R30, R3, 0x2, R24 ;  /* 0x00000002031e7825 */ /* 0x010fc800078e0218 */
[----:B------:R0:W-:Y:S04]  /*1270*/  STG.E.U16 desc[UR6][R32.64], R46 ;  /* 0x0000002e20007986 */ /* 0x0001e8000c101506 */
[----:B------:R0:W-:Y:S01]  /*1280*/  STG.E.U16 desc[UR6][R30.64], R50 ;  /* 0x000000321e007986 */ /* 0x0001e2000c101506 */
[----:B------:R-:W-:Y:S05]  /*1290*/  BRA `(.L_x_36) ;  /* 0x0000000000147947 */ /* 0x000fea0003800000 */
.L_x_37:
[----:B---3--:R-:W-:-:S04]  /*12a0*/  IMAD.WIDE R32, R3, 0x2, R22 ;  /* 0x0000000203207825 */ /* 0x008fc800078e0216 */
[----:B------:R-:W-:Y:S01]  /*12b0*/  IMAD.MOV.U32 R46, RZ, RZ, 0x3c00 ;  /* 0x00003c00ff2e7424 */ /* 0x000fe200078e00ff */
[----:B------:R0:W-:Y:S01]  /*12c0*/  STG.E.U16 desc[UR6][R32.64], R49 ;  /* 0x0000003120007986 */ /* 0x0001e2000c101506 */
[----:B----4-:R-:W-:-:S05]  /*12d0*/  IMAD.WIDE R30, R3, 0x2, R24 ;  /* 0x00000002031e7825 */ /* 0x010fca00078e0218 */
[----:B------:R0:W-:Y:S02]  /*12e0*/  STG.E.U16 desc[UR6][R30.64], R46 ;  /* 0x0000002e1e007986 */ /* 0x0001e4000c101506 */
.L_x_36:
[----:B------:R-:W-:Y:S05]  /*12f0*/  BSYNC.RECONVERGENT B0 ;  /* 0x0000000000007941 */ /* 0x000fea0003800200 */
.L_x_35:
        /* <DEDUP_REMOVED lines=40> */
.L_x_40:
[----:B---3--:R-:W-:Y:S01]  /*1580*/  IMAD.WIDE R32, R3, 0x2, R22 ;  /* 0x0000000203207825 */ /* 0x008fe200078e0216 */
[----:B------:R-:W-:-:S03]  /*1590*/  MOV R46, 0x3c00 ;  /* 0x00003c00002e7802 */ /* 0x000fc60000000f00 */
[----:B----4-:R-:W-:Y:S01]  /*15a0*/  IMAD.WIDE R30, R3, 0x2, R24 ;  /* 0x00000002031e7825 */ /* 0x010fe200078e0218 */
[----:B------:R0:W-:Y:S04]  /*15b0*/  STG.E.U16 desc[UR6][R32.64], R49 ;  /* 0x0000003120007986 */ /* 0x0001e8000c101506 */
[----:B------:R0:W-:Y:S02]  /*15c0*/  STG.E.U16 desc[UR6][R30.64], R46 ;  /* 0x0000002e1e007986 */ /* 0x0001e4000c101506 */
.L_x_39:
[----:B------:R-:W-:Y:S05]  /*15d0*/  BSYNC.RECONVERGENT B0 ;  /* 0x0000000000007941 */ /* 0x000fea0003800200 */
.L_x_38:
[----:B------:R-:W-:-:S05]  /*15e0*/  IMAD.IADD R3, R0, 0x1, R3 ;  /* 0x0000000100037824 */ /* 0x000fca00078e0203 */
        /* <DEDUP_REMOVED lines=38> */
.L_x_42:
[----:B---3--:R-:W-:Y:S01]  /*1850*/  IMAD.WIDE R32, R3, 0x2, R22 ;  /* 0x0000000203207825 */ /* 0x008fe200078e0216 */
[----:B------:R-:W-:-:S03]  /*1860*/  MOV R46, 0x3c00 ;  /* 0x00003c00002e7802 */ /* 0x000fc60000000f00 */
[----:B----4-:R-:W-:Y:S01]  /*1870*/  IMAD.WIDE R30, R3, 0x2, R24 ;  /* 0x00000002031e7825 */ /* 0x010fe200078e0218 */
[----:B------:R0:W-:Y:S04]  /*1880*/  STG.E.U16 desc[UR6][R32.64], R47 ;  /* 0x0000002f20007986 */ /* 0x0001e8000c101506 */
[----:B------:R0:W-:Y:S02]  /*1890*/  STG.E.U16 desc[UR6][R30.64], R46 ;  /* 0x0000002e1e007986 */ /* 0x0001e4000c101506 */
.L_x_41:
[----:B------:R-:W-:Y:S01]  /*18a0*/  IADD3 R3, PT, PT, R0, R3, RZ ;  /* 0x0000000300037210 */ /* 0x000fe20007ffe0ff */
[----:B------:R-:W-:Y:S05]  /*18b0*/  WARPSYNC.ALL ;  /* 0x0000000000007948 */ /* 0x000fea0003800000 */
[----:B------:R-:W-:Y:S01]  /*18c0*/  BAR.SYNC.DEFER_BLOCKING 0x0 ;  /* 0x0000000000007b1d */ /* 0x000fe20000010000 */
[----:B------:R-:W-:-:S13]  /*18d0*/  ISETP.GE.AND P0, PT, R3, R18, PT ;  /* 0x000000120300720c */ /* 0x000fda0003f06270 */
[----:B------:R-:W-:Y:S05]  /*18e0*/  @!P0 BRA `(.L_x_43) ;  /* 0xffffffec00bc8947 */ /* 0x000fea000383ffff */
[----:B------:R-:W-:Y:S05]  /*18f0*/  EXIT ;  /* 0x000000000000794d */ /* 0x000fea0003800000 */
.L_x_44:
        /* <DEDUP_REMOVED lines=16> */
.L_x_108:


//--------------------- .text._ZN2at6native28rrelu_with_noise_cuda_kernelIN3c104HalfELi2EZNS0_28_rrelu_with_noise_cuda_trainIS3_EEvRNS_6TensorERKS5_S6_RKNS2_6ScalarESB_St8optionalINS_9GeneratorEEEUlP24curandStatePhilox4_32_10E_EEviNS_15PhiloxCudaStateEPT_PKSJ_SK_ddRKT1_ --------------------------
	.section	.text._ZN2at6native28rrelu_with_noise_cuda_kernelIN3c104HalfELi2EZNS0_28_rrelu_with_noise_cuda_trainIS3_EEvRNS_6TensorERKS5_S6_RKNS2_6ScalarESB_St8optionalINS_9GeneratorEEEUlP24curandStatePhilox4_32_10E_EEviNS_15PhiloxCudaStateEPT_PKSJ_SK_ddRKT1_,"ax",@progbits
	.align	128
        .global         _ZN2at6native28rrelu_with_noise_cuda_kernelIN3c104HalfELi2EZNS0_28_rrelu_with_noise_cuda_trainIS3_EEvRNS_6TensorERKS5_S6_RKNS2_6ScalarESB_St8optionalINS_9GeneratorEEEUlP24curandStatePhilox4_32_10E_EEviNS_15PhiloxCudaStateEPT_PKSJ_SK_ddRKT1_
        .type           _ZN2at6native28rrelu_with_noise_cuda_kernelIN3c104HalfELi2EZNS0_28_rrelu_with_noise_cuda_trainIS3_EEvRNS_6TensorERKS5_S6_RKNS2_6ScalarESB_St8optionalINS_9GeneratorEEEUlP24curandStatePhilox4_32_10E_EEviNS_15PhiloxCudaStateEPT_PKSJ_SK_ddRKT1_,@function
        .size           _ZN2at6native28rrelu_with_noise_cuda_kernelIN3c104HalfELi2EZNS0_28_rrelu_with_noise_cuda_trainIS3_EEvRNS_6TensorERKS5_S6_RKNS2_6ScalarESB_St8optionalINS_9GeneratorEEEUlP24curandStatePhilox4_32_10E_EEviNS_15PhiloxCudaStateEPT_PKSJ_SK_ddRKT1_,(.L_x_109 - _ZN2at6native28rrelu_with_noise_cuda_kernelIN3c104HalfELi2EZNS0_28_rrelu_with_noise_cuda_trainIS3_EEvRNS_6TensorERKS5_S6_RKNS2_6ScalarESB_St8optionalINS_9GeneratorEEEUlP24curandStatePhilox4_32_10E_EEviNS_15PhiloxCudaStateEPT_PKSJ_SK_ddRKT1_)
        .other          _ZN2at6native28rrelu_with_noise_cuda_kernelIN3c104HalfELi2EZNS0_28_rrelu_with_noise_cuda_trainIS3_EEvRNS_6TensorERKS5_S6_RKNS2_6ScalarESB_St8optionalINS_9GeneratorEEEUlP24curandStatePhilox4_32_10E_EEviNS_15PhiloxCudaStateEPT_PKSJ_SK_ddRKT1_,@"STO_CUDA_ENTRY STV_DEFAULT"
_ZN2at6native28rrelu_with_noise_cuda_kernelIN3c104HalfELi2EZNS0_28_rrelu_with_noise_cuda_trainIS3_EEvRNS_6TensorERKS5_S6_RKNS2_6ScalarESB_St8optionalINS_9GeneratorEEEUlP24curandStatePhilox4_32_10E_EEviNS_15PhiloxCudaStateEPT_PKSJ_SK_ddRKT1_:
.text._ZN2at6native28rrelu_with_noise_cuda_kernelIN3c104HalfELi2EZNS0_28_rrelu_with_noise_cuda_trainIS3_EEvRNS_6TensorERKS5_S6_RKNS2_6ScalarESB_St8optionalINS_9GeneratorEEEUlP24curandStatePhilox4_32_10E_EEviNS_15PhiloxCudaStateEPT_PKSJ_SK_ddRKT1_:
        /* <DEDUP_REMOVED lines=13> */
[----:B----4-:R-:W-:Y:S01]  /*00d0*/  IMAD.U32 R20, RZ, RZ, UR4 ;  /* 0x00000004ff147e24 */ /* 0x010fe2000f8e00ff */
[----:B------:R-:W-:-:S06]  /*00e0*/  MOV R21, UR5 ;  /* 0x0000000500157c02 */ /* 0x000fcc0008000f00 */
[----:B------:R-:W4:Y:S01]  /*00f0*/  @P0 LDG.E.64 R20, desc[UR6][R20.64] ;  /* 0x0000000614140981 */ /* 0x000f22000c1e1b00 */
[----:B------:R-:W2:Y:S01]  /*0100*/  LDCU UR4, c[0x0][0x370] ;  /* 0x00006e00ff0477ac */ /* 0x000ea20008000800 */
[----:B---3--:R-:W-:-:S05]  /*0110*/  VIADD R23, R23, 0xffffffff ;  /* 0xffffffff17177836 */ /* 0x008fca0000000000 */
[----:B------:R-:W-:Y:S01]  /*0120*/  IABS R13, R23 ;  /* 0x00000017000d7213 */ /* 0x000fe20000000000 */
[----:B--2---:R-:W-:Y:S01]  /*0130*/  IMAD R0, R3, UR4, RZ ;  /* 0x0000000403007c24 */ /* 0x004fe2000f8e02ff */
[----:B------:R-:W0:Y:S03]  /*0140*/  S2UR UR4, SR_CTAID.X ;  /* 0x00000000000479c3 */ /* 0x000e260000002500 */
[----:B------:R-:W-:-:S05]  /*0150*/  IMAD.SHL.U32 R18, R0, 0x2, RZ ;  /* 0x0000000200127824 */ /* 0x000fca00078e00ff */
[-C--:B------:R-:W-:Y:S02]  /*0160*/  IABS R19, R18.reuse ;  /* 0x0000001200137213 */ /* 0x080fe40000000000 */
[----:B------:R-:W-:Y:S02]  /*0170*/  LOP3.LUT R23, R23, R18, RZ, 0x3c, !PT ;  /* 0x0000001217177212 */ /* 0x000fe400078e3cff */
[----:B------:R-:W1:Y:S01]  /*0180*/  I2F.RP R2, R19 ;  /* 0x0000001300027306 */ /* 0x000e620000209400 */
[----:B0-----:R-:W-:-:S07]  /*0190*/  IMAD R3, R3, UR4, R8 ;  /* 0x0000000403037c24 */ /* 0x001fce000f8e0208 */
[----:B-1----:R-:W0:Y:S01]  /*01a0*/  MUFU.RCP R2, R2 ;  /* 0x0000000200027308 */ /* 0x002e220000001000 */
[----:B------:R-:W-:Y:S02]  /*01b0*/  SHF.R.S32.HI R39, RZ, 0x1f, R3 ;  /* 0x0000001fff277819 */ /* 0x000fe40000011403 */
[----:B0-----:R-:W-:-:S05]  /*01c0*/  IADD3 R4, PT, PT, R2, 0xffffffe, RZ ;  /* 0x0ffffffe02047810 */ /* 0x001fca0007ffe0ff */
[----:B------:R0:W1:Y:S02]  /*01d0*/  F2I.FTZ.U32.TRUNC.NTZ R5, R4 ;  /* 0x0000000400057305 */ /* 0x000064000021f000 */
[----:B0-----:R-:W-:Y:S01]  /*01e0*/  IMAD.MOV.U32 R4, RZ, RZ, RZ ;  /* 0x000000ffff047224 */ /* 0x001fe200078e00ff */
[----:B-1----:R-:W-:Y:S02]  /*01f0*/  IADD3 R2, PT, PT, RZ, -R5, RZ ;  /* 0x80000005ff027210 */ /* 0x002fe40007ffe0ff */
[----:B-----5:R-:W-:-:S05]  /*0200*/  @P0 IADD3 R34, P1, PT, R6, R9, RZ ;  /* 0x0000000906220210 */ /* 0x020fca0007f3e0ff */
[----:B------:R-:W-:Y:S01]  /*0210*/  @P0 IMAD.X R35, RZ, RZ, R7, P1 ;  /* 0x000000ffff230224 */ /* 0x000fe200008e0607 */
[----:B------:R-:W-:Y:S01]  /*0220*/  ISETP.GE.AND P1, PT, R23, RZ, PT ;  /* 0x000000ff1700720c */ /* 0x000fe20003f26270 */
[----:B------:R-:W-:-:S03]  /*0230*/  IMAD.WIDE.U32 R6, R3, -0x326172a9, RZ ;  /* 0xcd9e8d5703067825 */ /* 0x000fc600078e00ff */
[--C-:B------:R-:W-:Y:S02]  /*0240*/  SHF.R.U32.HI R41, RZ, 0x2, R35.reuse ;  /* 0x00000002ff297819 */ /* 0x100fe40000011623 */
[----:B------:R-:W-:Y:S02]  /*0250*/  SHF.R.U64 R38, R34, 0x2, R35 ;  /* 0x0000000222267819 */ /* 0x000fe40000001223 */
[----:B----4-:R-:W-:-:S03]  /*0260*/  LOP3.LUT R8, R41, R7, R20, 0x96, !PT ;  /* 0x0000000729087212 */ /* 0x010fc600078e9614 */
[----:B------:R-:W-:-:S04]  /*0270*/  IMAD.WIDE.U32 R10, R38, -0x2daee0ad, RZ ;  /* 0xd2511f53260a7825 */ /* 0x000fc800078e00ff */
[----:B------:R-:W-:Y:S01]  /*0280*/  IMAD R7, R2, R19, RZ ;  /* 0x0000001302077224 */ /* 0x000fe200078e02ff */
[----:B------:R-:W-:Y:S01]  /*0290*/  IADD3 R2, PT, PT, R21, -0x4498517b, RZ ;  /* 0xbb67ae8515027810 */ /* 0x000fe20007ffe0ff */
[----:B------:R-:W-:Y:S01]  /*02a0*/  IMAD.WIDE.U32 R8, R8, -0x2daee0ad, RZ ;  /* 0xd2511f5308087825 */ /* 0x000fe200078e00ff */
[----:B------:R-:W-:-:S03]  /*02b0*/  LOP3.LUT R12, R39, R11, R21, 0x96, !PT ;  /* 0x0000000b270c7212 */ /* 0x000fc600078e9615 */
[----:B------:R-:W-:Y:S01]  /*02c0*/  IMAD.HI.U32 R22, R5, R7, R4 ;  /* 0x0000000705167227 */ /* 0x000fe200078e0004 */
[----:B------:R-:W-:Y:S02]  /*02d0*/  IABS R5, R18 ;  /* 0x0000001200057213 */ /* 0x000fe40000000000 */
[----:B------:R-:W-:Y:S01]  /*02e0*/  MOV R7, R13 ;  /* 0x0000000d00077202 */ /* 0x000fe20000000f00 */
[----:B------:R-:W-:Y:S01]  /*02f0*/  IMAD.WIDE.U32 R12, R12, -0x326172a9, RZ ;  /* 0xcd9e8d570c0c7825 */ /* 0x000fe200078e00ff */
[----:B------:R-:W-:Y:S02]  /*0300*/  LOP3.LUT R10, R2, R10, R9, 0x96, !PT ;  /* 0x0000000a020a7212 */ /* 0x000fe400078e9609 */
[----:B------:R-:W-:Y:S01]  /*0310*/  IADD3 R26, PT, PT, RZ, -R5, RZ ;  /* 0x80000005ff1a7210 */ /* 0x000fe20007ffe0ff */
[----:B------:R-:W-:Y:S02]  /*0320*/  VIADD R4, R20, 0x9e3779b9 ;  /* 0x9e3779b914047836 */ /* 0x000fe40000000000 */
[----:B------:R-:W-:-:S03]  /*0330*/  IMAD.HI.U32 R22, R22, R7, RZ ;  /* 0x0000000716167227 */ /* 0x000fc600078e00ff */
[----:B------:R-:W-:Y:S01]  /*0340*/  LOP3.LUT R14, R4, R6, R13, 0x96, !PT ;  /* 0x00000006040e7212 */ /* 0x000fe200078e960d */
[----:B------:R-:W-:Y:S01]  /*0350*/  IMAD.WIDE.U32 R10, R10, -0x326172a9, RZ ;  /* 0xcd9e8d570a0a7825 */ /* 0x000fe200078e00ff */
[----:B------:R-:W-:-:S03]  /*0360*/  IADD3 R6, PT, PT, R21, 0x76cf5d0a, RZ ;  /* 0x76cf5d0a15067810 */ /* 0x000fc60007ffe0ff */
[----:B------:R-:W-:Y:S02]  /*0370*/  VIADD R5, R20, 0x3c6ef372 ;  /* 0x3c6ef37214057836 */ /* 0x000fe40000000000 */
[----:B------:R-:W-:Y:S02]  /*0380*/  IMAD R26, R22, R26, R7 ;  /* 0x0000001a161a7224 */ /* 0x000fe400078e0207 */
[----:B------:R-:W-:Y:S01]  /*0390*/  IMAD.WIDE.U32 R14, R14, -0x2daee0ad, RZ ;  /* 0xd2511f530e0e7825 */ /* 0x000fe200078e00ff */
[----:B------:R-:W-:Y:S02]  /*03a0*/  LOP3.LUT R12, R5, R12, R11, 0x96, !PT ;  /* 0x0000000c050c7212 */ /* 0x000fe400078e960b */
[----:B------:R-:W-:Y:S01]  /*03b0*/  ISETP.GT.U32.AND P2, PT, R19, R26, PT ;  /* 0x0000001a1300720c */ /* 0x000fe20003f44070 */
[----:B------:R-:W-:Y:S01]  /*03c0*/  VIADD R7, R21, 0x32370b8f ;  /* 0x32370b8f15077836 */ /* 0x000fe20000000000 */
[----:B------:R-:W-:Y:S01]  /*03d0*/  LOP3.LUT R16, R6, R8, R15, 0x96, !PT ;  /* 0x0000000806107212 */ /* 0x000fe200078e960f */
[----:B------:R-:W-:Y:S01]  /*03e0*/  IMAD.WIDE.U32 R12, R12, -0x2daee0ad, RZ ;  /* 0xd2511f530c0c7825 */ /* 0x000fe200078e00ff */
[----:B------:R-:W-:-:S02]  /*03f0*/  IADD3 R8, PT, PT, R20, -0x255992d5, RZ ;  /* 0xdaa66d2b14087810 */ /* 0x000fc40007ffe0ff */
[----:B------:R-:W-:Y:S01]  /*0400*/  IADD3 R11, PT, PT, R21, -0x56f99767, RZ ;  /* 0xa9066899150b7810 */ /* 0x000fe20007ffe0ff */
[----:B------:R-:W-:Y:S01]  /*0410*/  IMAD.WIDE.U32 R16, R16, -0x326172a9, RZ ;  /* 0xcd9e8d5710107825 */ /* 0x000fe200078e00ff */
[----:B------:R-:W-:Y:S02]  /*0420*/  LOP3.LUT R14, R7, R14, R13, 0x96, !PT ;  /* 0x0000000e070e7212 */ /* 0x000fe400078e960d */
[C---:B------:R-:W-:Y:S01]  /*0430*/  IADD3 R13, PT, PT, R20.reuse, -0x4ab325aa, RZ ;  /* 0xb54cda56140d7810 */ /* 0x040fe20007ffe0ff */
[----:B------:R-:W-:Y:S01]  /*0440*/  VIADD R9, R20, 0x78dde6e4 ;  /* 0x78dde6e414097836 */ /* 0x000fe20000000000 */
[----:B------:R-:W-:Y:S01]  /*0450*/  LOP3.LUT R24, R8, R10, R17, 0x96, !PT ;  /* 0x0000000a08187212 */ /* 0x000fe200078e9611 */
[----:B------:R-:W-:Y:S01]  /*0460*/  @!P2 IMAD.IADD R26, R26, 0x1, -R19 ;  /* 0x000000011a1aa824 */ /* 0x000fe200078e0a13 */
[----:B------:R-:W-:Y:S01]  /*0470*/  IADD3 R10, PT, PT, R21, -0x126145ec, RZ ;  /* 0xed9eba14150a7810 */ /* 0x000fe20007ffe0ff */
[----:B------:R-:W-:-:S03]  /*0480*/  IMAD.WIDE.U32 R14, R14, -0x326172a9, RZ ;  /* 0xcd9e8d570e0e7825 */ /* 0x000fc600078e00ff */
[----:B------:R-:W-:Y:S01]  /*0490*/  ISETP.GE.U32.AND P0, PT, R26, R19, PT ;  /* 0x000000131a00720c */ /* 0x000fe20003f06070 */
[----:B------:R-:W-:Y:S01]  /*04a0*/  IMAD.WIDE.U32 R24, R24, -0x2daee0ad, RZ ;  /* 0xd2511f5318187825 */ /* 0x000fe200078e00ff */
[----:B------:R-:W-:-:S03]  /*04b0*/  LOP3.LUT R16, R9, R16, R15, 0x96, !PT ;  /* 0x0000001009107212 */ /* 0x000fc600078e960f */
[----:B------:R-:W-:Y:S01]  /*04c0*/  @!P2 VIADD R22, R22, 0x1 ;  /* 0x000000011616a836 */ /* 0x000fe20000000000 */
[----:B------:R-:W-:Y:S01]  /*04d0*/  LOP3.LUT R25, R10, R12, R25, 0x96, !PT ;  /* 0x0000000c0a197212 */ /* 0x000fe200078e9619 */
[----:B------:R-:W-:Y:S01]  /*04e0*/  IMAD.WIDE.U32 R16, R16, -0x2daee0ad, RZ ;  /* 0xd2511f5310107825 */ /* 0x000fe200078e00ff */
[----:B------:R-:W-:-:S03]  /*04f0*/  ISETP.NE.AND P2, PT, R18, RZ, PT ;  /* 0x000000ff1200720c */ /* 0x000fc60003f45270 */
[----:B------:R-:W-:Y:S01]  /*0500*/  VIADD R12, R20, 0x1715609d ;  /* 0x1715609d140c7836 */ /* 0x000fe20000000000 */
[----:B------:R-:W-:Y:S01]  /*0510*/  LOP3.LUT R26, R11, R24, R17, 0x96, !PT ;  /* 0x000000180b1a7212 */ /* 0x000fe200078e9611 */
[----:B------:R-:W-:Y:S01]  /*0520*/  IMAD.WIDE.U32 R24, R25, -0x326172a9, RZ ;  /* 0xcd9e8d5719187825 */ /* 0x000fe200078e00ff */
[----:B------:R-:W-:-:S03]  /*0530*/  @P0 IADD3 R22, PT, PT, R22, 0x1, RZ ;  /* 0x0000000116160810 */ /* 0x000fc60007ffe0ff */
[----:B------:R-:W-:Y:S01]  /*0540*/  IMAD.WIDE.U32 R26, R26, -0x326172a9, RZ ;  /* 0xcd9e8d571a1a7825 */ /* 0x000fe200078e00ff */
[----:B------:R-:W-:Y:S02]  /*0550*/  LOP3.LUT R25, R12, R14, R25, 0x96, !PT ;  /* 0x0000000e0c197212 */ /* 0x000fe400078e9619 */
[----:B------:R-:W-:Y:S01]  /*0560*/  MOV R17, R22 ;  /* 0x0000001600117202 */ /* 0x000fe20000000f00 */
[----:B------:R-:W-:Y:S01]  /*0570*/  VIADD R14, R21, 0x646e171e ;  /* 0x646e171e150e7836 */ /* 0x000fe20000000000 */
[----:B------:R-:W-:Y:S01]  /*0580*/  LOP3.LUT R23, R13, R24, R27, 0x96, !PT ;  /* 0x000000180d177212 */ /* 0x000fe200078e961b */
[----:B------:R-:W-:Y:S01]  /*0590*/  IMAD.WIDE.U32 R24, R25, -0x2daee0ad, RZ ;  /* 0xd2511f5319187825 */ /* 0x000fe200078e00ff */
[----:B------:R-:W-:Y:S02]  /*05a0*/  @!P1 IADD3 R17, PT, PT, -R17, RZ, RZ ;  /* 0x000000ff11119210 */ /* 0x000fe40007ffe1ff */
[----:B------:R-:W-:Y:S01]  /*05b0*/  @!P2 LOP3.LUT R17, RZ, R18, RZ, 0x33, !PT ;  /* 0x00000012ff11a212 */ /* 0x000fe200078e33ff */
[----:B------:R-:W-:Y:S01]  /*05c0*/  IMAD.WIDE.U32 R22, R23, -0x2daee0ad, RZ ;  /* 0xd2511f5317167825 */ /* 0x000fe200078e00ff */
[----:B------:R-:W-:-:S03]  /*05d0*/  LOP3.LUT R25, R14, R16, R25, 0x96, !PT ;  /* 0x000000100e197212 */ /* 0x000fc600078e9619 */
[----:B------:R-:W-:Y:S02]  /*05e0*/  VIADD R15, R21, 0x1fd5c5a3 ;  /* 0x1fd5c5a3150f7836 */ /* 0x000fe40000000000 */
[----:B------:R-:W-:Y:S01]  /*05f0*/  IMAD R18, R18, R17, R18 ;  /* 0x0000001112127224 */ /* 0x000fe200078e0212 */
[C---:B------:R-:W-:Y:S01]  /*0600*/  IADD3 R17, PT, PT, R20.reuse, -0xe443238, RZ ;  /* 0xf1bbcdc814117810 */ /* 0x040fe20007ffe0ff */
[----:B------:R-:W-:Y:S01]  /*0610*/  VIADD R16, R20, 0x5384540f ;  /* 0x5384540f14107836 */ /* 0x000fe20000000000 */
[----:B------:R-:W-:Y:S01]  /*0620*/  LOP3.LUT R30, R15, R24, R23, 0x96, !PT ;  /* 0x000000180f1e7212 */ /* 0x000fe200078e9617 */
[----:B------:R-:W-:Y:S01]  /*0630*/  IMAD.WIDE.U32 R24, R25, -0x326172a9, RZ ;  /* 0xcd9e8d5719187825 */ /* 0x000fe200078e00ff */
[----:B------:R-:W-:-:S03]  /*0640*/  ISETP.GE.AND P0, PT, R3, R18, PT ;  /* 0x000000120300720c */ /* 0x000fc60003f06270 */
[----:B------:R-:W-:Y:S01]  /*0650*/  IMAD.WIDE.U32 R30, R30, -0x326172a9, RZ ;  /* 0xcd9e8d571e1e7825 */ /* 0x000fe200078e00ff */
[----:B------:R-:W-:-:S03]  /*0660*/  LOP3.LUT R32, R16, R26, R25, 0x96, !PT ;  /* 0x0000001a10207212 */ /* 0x000fc600078e9619 */
[----:B------:R-:W-:Y:S01]  /*0670*/  VIADD R19, R21, 0xdb3d7428 ;  /* 0xdb3d742815137836 */ /* 0x000fe20000000000 */
[----:B------:R-:W-:Y:S01]  /*0680*/  LOP3.LUT R40, R17, R24, R31, 0x96, !PT ;  /* 0x0000001811287212 */ /* 0x000fe200078e961f */
[----:B------:R-:W-:-:S04]  /*0690*/  IMAD.WIDE.U32 R32, R32, -0x2daee0ad, RZ ;  /* 0xd2511f5320207825 */ /* 0x000fc800078e00ff */
[----:B------:R-:W-:Y:S01]  /*06a0*/  IMAD.HI.U32 R35, R40, -0x2daee0ad, RZ ;  /* 0xd2511f5328237827 */ /* 0x000fe200078e00ff */
[----:B------:R-:W-:Y:S01]  /*06b0*/  LOP3.LUT R44, R19, R22, R33, 0x96, !PT ;  /* 0x00000016132c7212 */ /* 0x000fe200078e9621 */
[----:B------:R-:W-:Y:S06]  /*06c0*/  @P0 EXIT ;  /* 0x000000000000094d */ /* 0x000fec0003800000 */
[----:B------:R-:W0:Y:S01]  /*06d0*/  LDC.64 R28, c[0x0][0x3b8] ;  /* 0x0000ee00ff1c7b82 */ /* 0x000e220000000a00 */
[----:B------:R-:W0:Y:S01]  /*06e0*/  LDCU.64 UR4, c[0x0][0x3c0] ;  /* 0x00007800ff0477ac */ /* 0x000e220008000a00 */
[----:B------:R-:W-:Y:S01]  /*06f0*/  IMAD.HI.U32 R31, R44, -0x326172a9, RZ ;  /* 0xcd9e8d572c1f7827 */ /* 0x000fe200078e00ff */
[----:B------:R-:W-:Y:S02]  /*0700*/  IADD3 R37, PT, PT, R20, -0x700cb87f, RZ ;  /* 0x8ff3478114257810 */ /* 0x000fe40007ffe0ff */
[----:B------:R-:W-:Y:S01]  /*0710*/  LOP3.LUT R32, R32, R35, RZ, 0x3c, !PT ;  /* 0x0000002320207212 */ /* 0x000fe200078e3cff */
[----:B------:R-:W-:Y:S01]  /*0720*/  VIADD R43, R21, 0x96a522ad ;  /* 0x96a522ad152b7836 */ /* 0x000fe20000000000 */
[----:B------:R-:W-:Y:S01]  /*0730*/  LOP3.LUT R42, R37, R30, R31, 0x96, !PT ;  /* 0x0000001e252a7212 */ /* 0x000fe200078e961f */
[----:B------:R-:W1:Y:S01]  /*0740*/  LDC R36, c[0x0][0x380] ;  /* 0x0000e000ff247b82 */ /* 0x000e620000000800 */
[----:B------:R-:W-:Y:S01]  /*0750*/  IMAD R44, R44, -0x326172a9, RZ ;  /* 0xcd9e8d572c2c7824 */ /* 0x000fe200078e02ff */
[----:B------:R-:W-:Y:S01]  /*0760*/  LOP3.LUT R45, R34, 0x3, RZ, 0xc0, !PT ;  /* 0x00000003222d7812 */ /* 0x000fe200078ec0ff */
[----:B------:R-:W2:Y:S01]  /*0770*/  LDCU.64 UR8, c[0x0][0x3b8] ;  /* 0x00007700ff0877ac */ /* 0x000ea20008000a00 */
[----:B------:R-:W-:-:S02]  /*0780*/  MOV R46, R3 ;  /* 0x00000003002e7202 */ /* 0x000fc40000000f00 */
[----:B------:R-:W-:Y:S02]  /*0790*/  LOP3.LUT R47, R32, R43, RZ, 0x3c, !PT ;  /* 0x0000002b202f7212 */ /* 0x000fe400078e3cff */
[----:B------:R-:W3:Y:S08]  /*07a0*/  LDC.64 R22, c[0x0][0x3a0] ;  /* 0x0000e800ff167b82 */ /* 0x000ef00000000a00 */
[----:B------:R-:W4:Y:S01]  /*07b0*/  LDC.64 R24, c[0x0][0x3b0] ;  /* 0x0000ec00ff187b82 */ /* 0x000f220000000a00 */
[----:B0-----:R-:W0:Y:S07]  /*07c0*/  DADD R28, -R28, UR4 ;  /* 0x000000041c1c7e29 */ /* 0x001e2e0008000100 */
[----:B--2---:R-:W0:Y:S02]  /*07d0*/  LDC.64 R26, c[0x0][0x3a8] ;  /* 0x0000ea00ff1a7b82 */ /* 0x004e240000000a00 */
.L_x_54:
[----:B------:R-:W-:Y:S01]  /*07e0*/  VIADD R38, R38, 0x1 ;  /* 0x0000000126267836 */ /* 0x000fe20000000000 */
[----:B------:R-:W-:Y:S03]  /*07f0*/  BSSY.RECONVERGENT B0, `(.L_x_45) ;  /* 0x000000c000007945 */ /* 0x000fe60003800200 */
[C---:B012---:R-:W-:Y:S01]  /*0800*/  IMAD.WIDE.U32 R34, R38.reuse, -0x2daee0ad, RZ ;  /* 0xd2511f5326227825 */ /* 0x047fe200078e00ff */
[----:B------:R-:W-:-:S13]  /*0810*/  ISETP.NE.AND P0, PT, R38, RZ, PT ;  /* 0x000000ff2600720c */ /* 0x000fda0003f05270 */
[----:B------:R-:W-:Y:S05]  /*0820*/  @P0 BRA `(.L_x_46) ;  /* 0x0000000000200947 */ /* 0x000fea0003800000 */
[----:B------:R-:W-:-:S04]  /*0830*/  IADD3 R41, PT, PT, R41, 0x1, RZ ;  /* 0x0000000129297810 */ /* 0x000fc80007ffe0ff */
[----:B------:R-:W-:-:S13]  /*0840*/  ISETP.NE.AND P0, PT, R41, RZ, PT ;  /* 0x000000ff2900720c */ /* 0x000fda0003f05270 */
[----:B------:R-:W-:Y:S01]  /*0850*/  @!P0 VIADD R46, R46, 0x1 ;  /* 0x000000012e2e8836 */ /* 0x000fe20000000000 */
[----:B------:R-:W-:Y:S02]  /*0860*/  @!P0 IADD3 R30, PT, PT, R39, 0x1, RZ ;  /* 0x00000001271e8810 */ /* 0x000fe40007ffe0ff */
[----:B------:R-:W-:Y:S02]  /*0870*/  @!P0 MOV R41, RZ ;  /* 0x000000ff00298202 */ /* 0x000fe40000000f00 */
[----:B------:R-:W-:-:S13]  /*0880*/  ISETP.NE.AND P1, PT, R46, RZ, !P0 ;  /* 0x000000ff2e00720c */ /* 0x000fda0004725270 */
[----:B------:R-:W-:-:S04]  /*0890*/  @P1 IMAD.MOV R30, RZ, RZ, R39 ;  /* 0x000000ffff1e1224 */ /* 0x000fc800078e0227 */
[----:B------:R-:W-:-:S07]  /*08a0*/  @!P0 IMAD.MOV.U32 R39, RZ, RZ, R30 ;  /* 0x000000ffff278224 */ /* 0x000fce00078e001e */
.L_x_46:
[----:B------:R-:W-:Y:S05]  /*08b0*/  BSYNC.RECONVERGENT B0 ;  /* 0x0000000000007941 */ /* 0x000fea0003800200 */
.L_x_45:
        /* <DEDUP_REMOVED lines=50> */
[----:B------:R-:W-:Y:S01]  /*0be0*/  MOV R51, R50 ;  /* 0x0000003200337202 */ /* 0x000fe20000000f00 */
[----:B------:R-:W-:Y:S01]  /*0bf0*/  IMAD.MOV.U32 R31, RZ, RZ, R33 ;  /* 0x000000ffff1f7224 */ /* 0x000fe200078e0021 */
[----:B------:R-:W-:Y:S01]  /*0c00*/  MOV R30, R42 ;  /* 0x0000002a001e7202 */ /* 0x000fe20000000f00 */
[----:B------:R-:W-:Y:S01]  /*0c10*/  IMAD.MOV.U32 R50, RZ, RZ, R34 ;  /* 0x000000ffff327224 */ /* 0x000fe200078e0022 */
[----:B------:R-:W-:Y:S06]  /*0c20*/  BRA `(.L_x_48) ;  /* 0x0000000000247947 */ /* 0x000fec0003800000 */
.L_x_47:
[----:B------:R-:W-:Y:S01]  /*0c30*/  ISETP.NE.AND P0, PT, R45, 0x3, PT ;  /* 0x000000032d00780c */ /* 0x000fe20003f05270 */
[----:B------:R-:W-:Y:S01]  /*0c40*/  IMAD.MOV.U32 R50, RZ, RZ, R42 ;  /* 0x000000ffff327224 */ /* 0x000fe200078e002a */
[----:B------:R-:W-:Y:S01]  /*0c50*/  MOV R51, R33 ;  /* 0x0000002100337202 */ /* 0x000fe20000000f00 */
[----:B------:R-:W-:Y:S01]  /*0c60*/  IMAD.MOV.U32 R30, RZ, RZ, R47 ;  /* 0x000000ffff1e7224 */ /* 0x000fe200078e002f */
[----:B------:R-:W-:-:S09]  /*0c70*/  MOV R31, R44 ;  /* 0x0000002c001f7202 */ /* 0x000fd20000000f00 */
[----:B------:R-:W-:Y:S01]  /*0c80*/  @P0 MOV R51, R34 ;  /* 0x0000002200330202 */ /* 0x000fe20000000f00 */
[----:B------:R-:W-:Y:S01]  /*0c90*/  @P0 IMAD.MOV.U32 R50, RZ, RZ, R33 ;  /* 0x000000ffff320224 */ /* 0x000fe200078e0021 */
[----:B------:R-:W-:Y:S01]  /*0ca0*/  @P0 MOV R31, R42 ;  /* 0x0000002a001f0202 */ /* 0x000fe20000000f00 */
[----:B------:R-:W-:-:S07]  /*0cb0*/  @P0 IMAD.MOV.U32 R30, RZ, RZ, R44 ;  /* 0x000000ffff1e0224 */ /* 0x000fce00078e002c */
.L_x_48:
[----:B-1----:R-:W-:Y:S01]  /*0cc0*/  ISETP.GE.AND P0, PT, R3, R36, PT ;  /* 0x000000240300720c */ /* 0x002fe20003f06270 */
[----:B------:R-:W-:-:S04]  /*0cd0*/  IMAD.WIDE.U32 R34, R30, 0x200000, RZ ;  /* 0x002000001e227825 */ /* 0x000fc800078e00ff */
[----:B------:R-:W-:Y:S01]  /*0ce0*/  HFMA2 R32, -RZ, RZ, 0, 0 ;  /* 0x00000000ff207431 */ /* 0x000fe200000001ff */
        /* <DEDUP_REMOVED lines=32> */
[----:B-1----:R-:W-:-:S05]  /*0ef0*/  @!P0 FMUL R32, R32, 1.175494350822287508e-38 ;  /* 0x0080000020208820 */ /* 0x002fca0000400000 */
[----:B------:R-:W-:-:S05]  /*0f00*/  F2FP.F16.F32.PACK_AB R32, RZ, R32 ;  /* 0x00000020ff20723e */ /* 0x000fca00000000ff */
[----:B------:R-:W-:-:S05]  /*0f10*/  HADD2.F32 R32, -RZ, R32.H0_H0 ;  /* 0x20000020ff207230 */ /* 0x000fca0000004100 */
[----:B0-----:R-:W-:-:S15]  /*0f20*/  FMUL.FTZ R48, R32, 1 ;  /* 0x3f80000020307820 */ /* 0x001fde0000410000 */
[----:B------:R-:W-:-:S15]  /*0f30*/  NOP ;  /* 0x0000000000007918 */ /* 0x000fde0000000000 */
[----:B------:R-:W-:-:S15]  /*0f40*/  NOP ;  /* 0x0000000000007918 */ /* 0x000fde0000000000 */
[----:B------:R-:W-:-:S02]  /*0f50*/  NOP ;  /* 0x0000000000007918 */ /* 0x000fc40000000000 */
        /* <DEDUP_REMOVED lines=20> */
[----:B------:R-:W-:-:S05]  /*10a0*/  F2FP.F16.F32.PACK_AB R49, RZ, R34 ;  /* 0x00000022ff31723e */ /* 0x000fca00000000ff */
[----:B------:R-:W-:-:S05]  /*10b0*/  HADD2.F32 R32, -RZ, R49.H0_H0 ;  /* 0x20000031ff207230 */ /* 0x000fca0000004100 */
[----:B------:R-:W-:Y:S01]  /*10c0*/  FMUL.FTZ R32, R35, R32 ;  /* 0x0000002023207220 */ /* 0x000fe20000410000 */
[----:B---3--:R-:W-:-:S04]  /*10d0*/  IMAD.WIDE R34, R3, 0x2, R22 ;  /* 0x0000000203227825 */ /* 0x008fc800078e0216 */
[----:B------:R-:W-:Y:S01]  /*10e0*/  F2FP.F16.F32.PACK_AB R48, RZ, R32 ;  /* 0x00000020ff30723e */ /* 0x000fe200000000ff */
[----:B----4-:R-:W-:-:S04]  /*10f0*/  IMAD.WIDE R32, R3, 0x2, R24 ;  /* 0x0000000203207825 */ /* 0x010fc800078e0218 */
[----:B------:R1:W-:Y:S04]  /*1100*/  STG.E.U16 desc[UR6][R34.64], R48 ;  /* 0x0000003022007986 */ /* 0x0003e8000c101506 */
[----:B------:R1:W-:Y:S01]  /*1110*/  STG.E.U16 desc[UR6][R32.64], R49 ;  /* 0x0000003120007986 */ /* 0x0003e2000c101506 */
[----:B------:R-:W-:Y:S05]  /*1120*/  BRA `(.L_x_50) ;  /* 0x0000000000147947 */ /* 0x000fea0003800000 */
.L_x_51:
[----:B---3--:R-:W-:Y:S01]  /*1130*/  IMAD.WIDE R32, R3, 0x2, R22 ;  /* 0x0000000203207825 */ /* 0x008fe200078e0216 */
[----:B------:R-:W-:-:S03]  /*1140*/  MOV R48, 0x3c00 ;  /* 0x00003c0000307802 */ /* 0x000fc60000000f00 */
[----:B----4-:R-:W-:Y:S01]  /*1150*/  IMAD.WIDE R34, R3, 0x2, R24 ;  /* 0x0000000203227825 */ /* 0x010fe200078e0218 */
[----:B------:R2:W-:Y:S04]  /*1160*/  STG.E.U16 desc[UR6][R32.64], R49 ;  /* 0x0000003120007986 */ /* 0x0005e8000c101506 */
[----:B------:R2:W-:Y:S02]  /*1170*/  STG.E.U16 desc[UR6][R34.64], R48 ;  /* 0x0000003022007986 */ /* 0x0005e4000c101506 */
.L_x_50:
[----:B------:R-:W-:Y:S05]  /*1180*/  BSYNC.RECONVERGENT B0 ;  /* 0x0000000000007941 */ /* 0x000fea0003800200 */
.L_x_49:
        /* <DEDUP_REMOVED lines=13> */
[----:B0-----:R-:W-:-:S05]  /*1260*/  @!P0 FMUL R34, R34, 1.175494350822287508e-38 ;  /* 0x0080000022228820 */ /* 0x001fca0000400000 */
[----:B------:R-:W-:-:S05]  /*1270*/  F2FP.F16.F32.PACK_AB R34, RZ, R34 ;  /* 0x00000022ff22723e */ /* 0x000fca00000000ff */
[----:B------:R-:W-:-:S05]  /*1280*/  HADD2.F32 R34, -RZ, R34.H0_H0 ;  /* 0x20000022ff227230 */ /* 0x000fca0000004100 */
[----:B------:R-:W-:-:S15]  /*1290*/  FMUL.FTZ R48, R34, 1 ;  /* 0x3f80000022307820 */ /* 0x000fde0000410000 */
        /* <DEDUP_REMOVED lines=32> */
.L_x_53:
[----:B---3--:R-:W-:Y:S01]  /*14a0*/  IMAD.WIDE R32, R3, 0x2, R22 ;  /* 0x0000000203207825 */ /* 0x008fe200078e0216 */
[----:B------:R-:W-:-:S03]  /*14b0*/  MOV R34, 0x3c00 ;  /* 0x00003c0000227802 */ /* 0x000fc60000000f00 */
[----:B----4-:R-:W-:Y:S01]  /*14c0*/  IMAD.WIDE R30, R3, 0x2, R24 ;  /* 0x00000002031e7825 */ /* 0x010fe200078e0218 */
[----:B------:R0:W-:Y:S04]  /*14d0*/  STG.E.U16 desc[UR6][R32.64], R49 ;  /* 0x0000003120007986 */ /* 0x0001e8000c101506 */
[----:B------:R0:W-:Y:S02]  /*14e0*/  STG.E.U16 desc[UR6][R30.64], R34 ;  /* 0x000000221e007986 */ /* 0x0001e4000c101506 */
.L_x_52:
[----:B------:R-:W-:Y:S01]  /*14f0*/  IMAD.IADD R3, R0, 0x1, R3 ;  /* 0x0000000100037824 */ /* 0x000fe200078e0203 */
[----:B------:R-:W-:Y:S05]  /*1500*/  WARPSYNC.ALL ;  /* 0x0000000000007948 */ /* 0x000fea0003800000 */
[----:B------:R-:W-:Y:S01]  /*1510*/  BAR.SYNC.DEFER_BLOCKING 0x0 ;  /* 0x0000000000007b1d */ /* 0x000fe20000010000 */
[----:B------:R-:W-:-:S13]  /*1520*/  ISETP.GE.AND P0, PT, R3, R18, PT ;  /* 0x000000120300720c */ /* 0x000fda0003f06270 */
[----:B------:R-:W-:Y:S05]  /*1530*/  @!P0 BRA `(.L_x_54) ;  /* 0xfffffff000a88947 */ /* 0x000fea000383ffff */
[----:B------:R-:W-:Y:S05]  /*1540*/  EXIT ;  /* 0x000000000000794d */ /* 0x000fea0003800000 */
.L_x_55:
        /* <DEDUP_REMOVED lines=11> */
.L_x_109:


//--------------------- .text._ZN2at6native28rrelu_with_noise_cuda_kernelIfLi4EZNS0_28_rrelu_with_noise_cuda_trainIfEEvRNS_6TensorERKS3_S4_RKN3c106ScalarESA_St8optionalINS_9GeneratorEEEUlP24curandStatePhilox4_32_10E0_EEviNS_15PhiloxCudaStateEPT_PKSI_SJ_ddRKT1_ --------------------------
	.section	.text._ZN2at6native28rrelu_with_noise_cuda_kernelIfLi4EZNS0_28_rrelu_with_noise_cuda_trainIfEEvRNS_6TensorERKS3_S4_RKN3c106ScalarESA_St8optionalINS_9GeneratorEEEUlP24curandStatePhilox4_32_10E0_EEviNS_15PhiloxCudaStateEPT_PKSI_SJ_ddRKT1_,"ax",@progbits
	.align	128
        .global         _ZN2at6native28rrelu_with_noise_cuda_kernelIfLi4EZNS0_28_rrelu_with_noise_cuda_trainIfEEvRNS_6TensorERKS3_S4_RKN3c106ScalarESA_St8optionalINS_9GeneratorEEEUlP24curandStatePhilox4_32_10E0_EEviNS_15PhiloxCudaStateEPT_PKSI_SJ_ddRKT1_
        .type           _ZN2at6native28rrelu_with_noise_cuda_kernelIfLi4EZNS0_28_rrelu_with_noise_cuda_trainIfEEvRNS_6TensorERKS3_S4_RKN3c106ScalarESA_St8optionalINS_9GeneratorEEEUlP24curandStatePhilox4_32_10E0_EEviNS_15PhiloxCudaStateEPT_PKSI_SJ_ddRKT1_,@function
        .size           _ZN2at6native28rrelu_with_noise_cuda_kernelIfLi4EZNS0_28_rrelu_with_noise_cuda_trainIfEEvRNS_6TensorERKS3_S4_RKN3c106ScalarESA_St8optionalINS_9GeneratorEEEUlP24curandStatePhilox4_32_10E0_EEviNS_15PhiloxCudaStateEPT_PKSI_SJ_ddRKT1_,(.L_x_110 - _ZN2at6native28rrelu_with_noise_cuda_kernelIfLi4EZNS0_28_rrelu_with_noise_cuda_trainIfEEvRNS_6TensorERKS3_S4_RKN3c106ScalarESA_St8optionalINS_9GeneratorEEEUlP24curandStatePhilox4_32_10E0_EEviNS_15PhiloxCudaStateEPT_PKSI_SJ_ddRKT1_)
        .other          _ZN2at6native28rrelu_with_noise_cuda_kernelIfLi4EZNS0_28_rrelu_with_noise_cuda_trainIfEEvRNS_6TensorERKS3_S4_RKN3c106ScalarESA_St8optionalINS_9GeneratorEEEUlP24curandStatePhilox4_32_10E0_EEviNS_15PhiloxCudaStateEPT_PKSI_SJ_ddRKT1_,@"STO_CUDA_ENTRY STV_DEFAULT"
_ZN2at6native28rrelu_with_noise_cuda_kernelIfLi4EZNS0_28_rrelu_with_noise_cuda_trainIfEEvRNS_6TensorERKS3_S4_RKN3c106ScalarESA_St8optionalINS_9GeneratorEEEUlP24curandStatePhilox4_32_10E0_EEviNS_15PhiloxCudaStateEPT_PKSI_SJ_ddRKT1_:
.text._ZN2at6native28rrelu_with_noise_cuda_kernelIfLi4EZNS0_28_rrelu_with_noise_cuda_trainIfEEvRNS_6TensorERKS3_S4_RKN3c106ScalarESA_St8optionalINS_9GeneratorEEEUlP24curandStatePhilox4_32_10E0_EEviNS_15PhiloxCudaStateEPT_PKSI_SJ_ddRKT1_:
[----:B------:R-:W-:Y:S01]  /*0000*/  LDC R1, c[0x0][0x37c] ;  /* 0x0000df00ff017b82 */ /* 0x000fe20000000800 */
[----:B------:R-:W0:Y:S07]  /*0010*/  LDCU UR4, c[0x0][0x39c] ;  /* 0x00007380ff0477ac */ /* 0x000e2e0008000800 */
[----:B------:R-:W1:Y:S01]  /*0020*/  LDC R0, c[0x0][0x390] ;  /* 0x0000e400ff007b82 */ /* 0x000e620000000800 */
[----:B------:R-:W2:Y:S07]  /*0030*/  LDCU.64 UR6, c[0x0][0x358] ;  /* 0x00006b00ff0677ac */ /* 0x000eae0008000a00 */
[----:B------:R-:W3:Y:S08]  /*0040*/  LDC R5, c[0x0][0x394] ;  /* 0x0000e500ff057b82 */ /* 0x000ef00000000800 */
[----:B------:R-:W4:Y:S01]  /*0050*/  LDC R47, c[0x0][0x360] ;  /* 0x0000d800ff2f7b82 */ /* 0x000f220000000800 */
[----:B0-----:R-:W-:-:S06]  /*0060*/  UPRMT UR4, UR4, 0x7770, URZ ;  /* 0x0000777004047896 */ /* 0x001fcc00080000ff */
[----:B------:R-:W-:Y:S01]  /*0070*/  ISETP.NE.AND P0, PT, RZ, UR4, PT ;  /* 0x00000004ff007c0c */ /* 0x000fe2000bf05270 */
[----:B------:R-:W0:Y:S01]  /*0080*/  S2R R10, SR_TID.X ;  /* 0x00000000000a7919 */ /* 0x000e220000002100 */
[----:B------:R-:W5:Y:S03]  /*0090*/  LDC R15, c[0x0][0x380] ;  /* 0x0000e000ff0f7b82 */ /* 0x000f660000000800 */
[----:B------:R-:W2:Y:S08]  /*00a0*/  LDCU.64 UR4, c[0x0][0x388] ;  /* 0x00007100ff0477ac */ /* 0x000eb00008000a00 */
[----:B-1----:R-:W-:Y:S01]  /*00b0*/  @P0 MOV R2, R0 ;  /* 0x0000000000020202 */ /* 0x002fe20000000f00 */
[----:B---3--:R-:W-:Y:S01]  /*00c0*/  @P0 IMAD.MOV.U32 R3, RZ, RZ, R5 ;  /* 0x000000ffff030224 */ /* 0x008fe200078e0005 */
[----:B------:R-:W1:Y:S05]  /*00d0*/  @P0 LDC R9, c[0x0][0x398] ;  /* 0x0000e600ff090b82 */ /* 0x000e6a0000000800 */
[----:B--2---:R-:W1:Y:S01]  /*00e0*/  @P0 LDG.E.64 R2, desc[UR6][R2.64] ;  /* 0x0000000602020981 */ /* 0x004e62000c1e1b00 */
[----:B------:R-:W-:Y:S01]  /*00f0*/  MOV R20, UR4 ;  /* 0x0000000400147c02 */ /* 0x000fe20008000f00 */
[----:B------:R-:W-:-:S06]  /*0100*/  IMAD.U32 R21, RZ, RZ, UR5 ;  /* 0x00000005ff157e24 */ /* 0x000fcc000f8e00ff */
[----:B------:R-:W2:Y:S01]  /*0110*/  @P0 LDG.E.64 R20, desc[UR6][R20.64] ;  /* 0x0000000614140981 */ /* 0x000ea2000c1e1b00 */
[----:B------:R-:W4:Y:S01]  /*0120*/  LDCU UR4, c[0x0][0x370] ;  /* 0x00006e00ff0477ac */ /* 0x000f220008000800 */
[----:B-----5:R-:W-:Y:S01]  /*0130*/  IADD3 R15, PT, PT, R15, -0x1, RZ ;  /* 0xffffffff0f0f7810 */ /* 0x020fe20007ffe0ff */
[----:B----4-:R-:W-:Y:S01]  /*0140*/  IMAD R48, R47, UR4, RZ ;  /* 0x000000042f307c24 */ /* 0x010fe2000f8e02ff */
[----:B------:R-:W0:Y:S04]  /*0150*/  S2UR UR4, SR_CTAID.X ;  /* 0x00000000000479c3 */ /* 0x000e280000002500 */
[----:B------:R-:W-:-:S04]  /*0160*/  SHF.L.U32 R18, R48, 0x2, RZ ;  /* 0x0000000230127819 */ /* 0x000fc800000006ff */
[----:B------:R-:W-:-:S04]  /*0170*/  IABS R8, R18 ;  /* 0x0000001200087213 */ /* 0x000fc80000000000 */
[----:B------:R-:W3:Y:S01]  /*0180*/  I2F.RP R4, R8 ;  /* 0x0000000800047306 */ /* 0x000ee20000209400 */
[----:B0-----:R-:W-:Y:S01]  /*0190*/  IMAD R47, R47, UR4, R10 ;  /* 0x000000042f2f7c24 */ /* 0x001fe2000f8e020a */
[----:B------:R-:W-:-:S06]  /*01a0*/  IABS R10, R15 ;  /* 0x0000000f000a7213 */ /* 0x000fcc0000000000 */
[----:B---3--:R-:W0:Y:S01]  /*01b0*/  MUFU.RCP R4, R4 ;  /* 0x0000000400047308 */ /* 0x008e220000001000 */
[----:B------:R-:W-:Y:S01]  /*01c0*/  SHF.R.S32.HI R13, RZ, 0x1f, R47 ;  /* 0x0000001fff0d7819 */ /* 0x000fe2000001142f */
[----:B0-----:R-:W-:-:S06]  /*01d0*/  VIADD R6, R4, 0xffffffe ;  /* 0x0ffffffe04067836 */ /* 0x001fcc0000000000 */
[----:B------:R0:W3:Y:S02]  /*01e0*/  F2I.FTZ.U32.TRUNC.NTZ R7, R6 ;  /* 0x0000000600077305 */ /* 0x0000e4000021f000 */
[----:B0-----:R-:W-:Y:S01]  /*01f0*/  HFMA2 R6, -RZ, RZ, 0, 0 ;  /* 0x00000000ff067431 */ /* 0x001fe200000001ff */
[----:B-1----:R-:W-:Y:S01]  /*0200*/  @P0 IADD3 R0, P1, PT, R2, R9, RZ ;  /* 0x0000000902000210 */ /* 0x002fe20007f3e0ff */
[----:B---3--:R-:W-:-:S03]  /*0210*/  IMAD.MOV R9, RZ, RZ, -R7 ;  /* 0x000000ffff097224 */ /* 0x008fc600078e0a07 */
[----:B------:R-:W-:Y:S01]  /*0220*/  @P0 IADD3.X R5, PT, PT, RZ, R3, RZ, P1, !PT ;  /* 0x00000003ff050210 */ /* 0x000fe20000ffe4ff */
[----:B------:R-:W-:-:S03]  /*0230*/  IMAD.WIDE.U32 R2, R47, -0x326172a9, RZ ;  /* 0xcd9e8d572f027825 */ /* 0x000fc600078e00ff */
[--C-:B------:R-:W-:Y:S01]  /*0240*/  SHF.R.U32.HI R11, RZ, 0x2, R5.reuse ;  /* 0x00000002ff0b7819 */ /* 0x100fe20000011605 */
[----:B------:R-:W-:Y:S01]  /*0250*/  IMAD R9, R9, R8, RZ ;  /* 0x0000000809097224 */ /* 0x000fe200078e02ff */
[----:B------:R-:W-:Y:S01]  /*0260*/  SHF.R.U64 R12, R0, 0x2, R5 ;  /* 0x00000002000c7819 */ /* 0x000fe20000001205 */
[----:B--2---:R-:W-:Y:S01]  /*0270*/  VIADD R46, R21, 0xbb67ae85 ;  /* 0xbb67ae85152e7836 */ /* 0x004fe20000000000 */
[----:B------:R-:W-:Y:S01]  /*0280*/  LOP3.LUT R4, R11, R3, R20, 0x96, !PT ;  /* 0x000000030b047212 */ /* 0x000fe200078e9614 */
[----:B------:R-:W-:Y:S01]  /*0290*/  IMAD.HI.U32 R9, R7, R9, R6 ;  /* 0x0000000907097227 */ /* 0x000fe200078e0006 */
[----:B------:R-:W-:Y:S02]  /*02a0*/  IABS R3, R18 ;  /* 0x0000001200037213 */ /* 0x000fe40000000000 */
[----:B------:R-:W-:Y:S01]  /*02b0*/  IADD3 R43, PT, PT, R21, 0x76cf5d0a, RZ ;  /* 0x76cf5d0a152b7810 */ /* 0x000fe20007ffe0ff */
[----:B------:R-:W-:Y:S01]  /*02c0*/  IMAD.WIDE.U32 R16, R12, -0x2daee0ad, RZ ;  /* 0xd2511f530c107825 */ /* 0x000fe200078e00ff */
[----:B------:R-:W-:-:S02]  /*02d0*/  IADD3 R19, PT, PT, RZ, -R3, RZ ;  /* 0x80000003ff137210 */ /* 0x000fc40007ffe0ff */
[----:B------:R-:W-:Y:S01]  /*02e0*/  IADD3 R41, PT, PT, R20, -0x255992d5, RZ ;  /* 0xdaa66d2b14297810 */ /* 0x000fe20007ffe0ff */
[----:B------:R-:W-:Y:S01]  /*02f0*/  IMAD.WIDE.U32 R4, R4, -0x2daee0ad, RZ ;  /* 0xd2511f5304047825 */ /* 0x000fe200078e00ff */
[----:B------:R-:W-:Y:S02]  /*0300*/  LOP3.LUT R17, R13, R17, R21, 0x96, !PT ;  /* 0x000000110d117212 */ /* 0x000fe400078e9615 */
[----:B------:R-:W-:Y:S01]  /*0310*/  IADD3 R39, PT, PT, R21, -0x126145ec, RZ ;  /* 0xed9eba1415277810 */ /* 0x000fe20007ffe0ff */
[----:B------:R-:W-:Y:S01]  /*0320*/  VIADD R45, R20, 0x9e3779b9 ;  /* 0x9e3779b9142d7836 */ /* 0x000fe20000000000 */
[----:B------:R-:W-:Y:S01]  /*0330*/  LOP3.LUT R6, R46, R16, R5, 0x96, !PT ;  /* 0x000000102e067212 */ /* 0x000fe200078e9605 */
[----:B------:R-:W-:Y:S01]  /*0340*/  IMAD.WIDE.U32 R16, R17, -0x326172a9, RZ ;  /* 0xcd9e8d5711107825 */ /* 0x000fe200078e00ff */
[----:B------:R-:W-:Y:S02]  /*0350*/  IADD3 R38, PT, PT, R21, -0x56f99767, RZ ;  /* 0xa906689915267810 */ /* 0x000fe40007ffe0ff */
[----:B------:R-:W-:Y:S01]  /*0360*/  IADD3 R36, PT, PT, R20, -0x4ab325aa, RZ ;  /* 0xb54cda5614247810 */ /* 0x000fe20007ffe0ff */
[----:B------:R-:W-:Y:S01]  /*0370*/  IMAD.WIDE.U32 R6, R6, -0x326172a9, RZ ;  /* 0xcd9e8d5706067825 */ /* 0x000fe200078e00ff */
[----:B------:R-:W-:-:S02]  /*0380*/  LOP3.LUT R17, R45, R2, R17, 0x96, !PT ;  /* 0x000000022d117212 */ /* 0x000fc400078e9611 */
[----:B------:R-:W-:Y:S01]  /*0390*/  IADD3 R34, PT, PT, R21, 0x1fd5c5a3, RZ ;  /* 0x1fd5c5a315227810 */ /* 0x000fe20007ffe0ff */
[----:B------:R-:W-:Y:S02]  /*03a0*/  VIADD R44, R20, 0x3c6ef372 ;  /* 0x3c6ef372142c7836 */ /* 0x000fe40000000000 */
[----:B------:R-:W-:-:S03]  /*03b0*/  IMAD.HI.U32 R9, R9, R10, RZ ;  /* 0x0000000a09097227 */ /* 0x000fc600078e00ff */
[----:B------:R-:W-:Y:S01]  /*03c0*/  LOP3.LUT R2, R44, R16, R7, 0x96, !PT ;  /* 0x000000102c027212 */ /* 0x000fe200078e9607 */
[----:B------:R-:W-:-:S04]  /*03d0*/  IMAD.WIDE.U32 R16, R17, -0x2daee0ad, RZ ;  /* 0xd2511f5311107825 */ /* 0x000fc800078e00ff */
[----:B------:R-:W-:Y:S01]  /*03e0*/  IMAD R19, R9, R19, R10 ;  /* 0x0000001309137224 */ /* 0x000fe200078e020a */
[----:B------:R-:W-:Y:S01]  /*03f0*/  LOP3.LUT R17, R43, R4, R17, 0x96, !PT ;  /* 0x000000042b117212 */ /* 0x000fe200078e9611 */
[----:B------:R-:W-:-:S03]  /*0400*/  IMAD.WIDE.U32 R2, R2, -0x2daee0ad, RZ ;  /* 0xd2511f5302027825 */ /* 0x000fc600078e00ff */
[----:B------:R-:W-:Y:S01]  /*0410*/  ISETP.GT.U32.AND P2, PT, R8, R19, PT ;  /* 0x000000130800720c */ /* 0x000fe20003f44070 */
[----:B------:R-:W-:Y:S02]  /*0420*/  VIADD R42, R21, 0x32370b8f ;  /* 0x32370b8f152a7836 */ /* 0x000fe40000000000 */
[C---:B------:R-:W-:Y:S02]  /*0430*/  VIADD R40, R20.reuse, 0x78dde6e4 ;  /* 0x78dde6e414287836 */ /* 0x040fe40000000000 */
[----:B------:R-:W-:Y:S01]  /*0440*/  VIADD R37, R20, 0x1715609d ;  /* 0x1715609d14257836 */ /* 0x000fe20000000000 */
[----:B------:R-:W-:Y:S01]  /*0450*/  LOP3.LUT R4, R42, R16, R3, 0x96, !PT ;  /* 0x000000102a047212 */ /* 0x000fe200078e9603 */
[----:B------:R-:W-:Y:S01]  /*0460*/  IMAD.WIDE.U32 R16, R17, -0x326172a9, RZ ;  /* 0xcd9e8d5711107825 */ /* 0x000fe200078e00ff */
[----:B------:R-:W-:-:S03]  /*0470*/  LOP3.LUT R3, R15, R18, RZ, 0x3c, !PT ;  /* 0x000000120f037212 */ /* 0x000fc600078e3cff */
[----:B------:R-:W-:Y:S01]  /*0480*/  IMAD.WIDE.U32 R4, R4, -0x326172a9, RZ ;  /* 0xcd9e8d5704047825 */ /* 0x000fe200078e00ff */
[----:B------:R-:W-:Y:S02]  /*0490*/  LOP3.LUT R17, R41, R6, R17, 0x96, !PT ;  /* 0x0000000629117212 */ /* 0x000fe400078e9611 */
[----:B------:R-:W-:Y:S01]  /*04a0*/  ISETP.GE.AND P1, PT, R3, RZ, PT ;  /* 0x000000ff0300720c */ /* 0x000fe20003f26270 */
[----:B------:R-:W-:Y:S01]  /*04b0*/  @!P2 IMAD.IADD R19, R19, 0x1, -R8 ;  /* 0x000000011313a824 */ /* 0x000fe200078e0a08 */
[----:B------:R-:W-:Y:S01]  /*04c0*/  LOP3.LUT R6, R40, R16, R5, 0x96, !PT ;  /* 0x0000001028067212 */ /* 0x000fe200078e9605 */
[----:B------:R-:W-:-:S03]  /*04d0*/  IMAD.WIDE.U32 R16, R17, -0x2daee0ad, RZ ;  /* 0xd2511f5311107825 */ /* 0x000fc600078e00ff */
[----:B------:R-:W-:Y:S01]  /*04e0*/  ISETP.GE.U32.AND P0, PT, R19, R8, PT ;  /* 0x000000081300720c */ /* 0x000fe20003f06070 */
[----:B------:R-:W-:Y:S01]  /*04f0*/  IMAD.WIDE.U32 R6, R6, -0x2daee0ad, RZ ;  /* 0xd2511f5306067825 */ /* 0x000fe200078e00ff */
[----:B------:R-:W-:Y:S02]  /*0500*/  LOP3.LUT R14, R39, R2, R17, 0x96, !PT ;  /* 0x00000002270e7212 */ /* 0x000fe400078e9611 */
[----:B------:R-:W-:Y:S01]  /*0510*/  IADD3 R19, PT, PT, R20, 0x5384540f, RZ ;  /* 0x5384540f14137810 */ /* 0x000fe20007ffe0ff */
[----:B------:R-:W-:Y:S01]  /*0520*/  @!P2 VIADD R9, R9, 0x1 ;  /* 0x000000010909a836 */ /* 0x000fe20000000000 */
[----:B------:R-:W-:Y:S01]  /*0530*/  LOP3.LUT R2, R38, R16, R7, 0x96, !PT ;  /* 0x0000001026027212 */ /* 0x000fe200078e9607 */
[----:B------:R-:W-:Y:S01]  /*0540*/  IMAD.WIDE.U32 R14, R14, -0x326172a9, RZ ;  /* 0xcd9e8d570e0e7825 */ /* 0x000fe200078e00ff */
[----:B------:R-:W-:Y:S02]  /*0550*/  ISETP.NE.AND P2, PT, R18, RZ, PT ;  /* 0x000000ff1200720c */ /* 0x000fe40003f45270 */
[----:B------:R-:W-:Y:S01]  /*0560*/  IADD3 R16, PT, PT, R21, -0x24c28bd8, RZ ;  /* 0xdb3d742815107810 */ /* 0x000fe20007ffe0ff */
[----:B------:R-:W-:Y:S01]  /*0570*/  IMAD.WIDE.U32 R2, R2, -0x326172a9, RZ ;  /* 0xcd9e8d5702027825 */ /* 0x000fe200078e00ff */
[----:B------:R-:W-:-:S02]  /*0580*/  LOP3.LUT R4, R37, R4, R15, 0x96, !PT ;  /* 0x0000000425047212 */ /* 0x000fc400078e960f */
[----:B------:R-:W-:Y:S01]  /*0590*/  @P0 IADD3 R9, PT, PT, R9, 0x1, RZ ;  /* 0x0000000109090810 */ /* 0x000fe20007ffe0ff */
[----:B------:R-:W-:Y:S01]  /*05a0*/  VIADD R35, R21, 0x646e171e ;  /* 0x646e171e15237836 */ /* 0x000fe20000000000 */
[----:B------:R-:W-:Y:S01]  /*05b0*/  LOP3.LUT R7, R36, R14, R3, 0x96, !PT ;  /* 0x0000000e24077212 */ /* 0x000fe200078e9603 */
[----:B------:R-:W-:-:S04]  /*05c0*/  IMAD.WIDE.U32 R4, R4, -0x2daee0ad, RZ ;  /* 0xd2511f5304047825 */ /* 0x000fc800078e00ff */
[----:B------:R-:W-:Y:S01]  /*05d0*/  @!P1 IMAD.MOV R9, RZ, RZ, -R9 ;  /* 0x000000ffff099224 */ /* 0x000fe200078e0a09 */
[----:B------:R-:W-:Y:S01]  /*05e0*/  @!P2 LOP3.LUT R9, RZ, R18, RZ, 0x33, !PT ;  /* 0x00000012ff09a212 */ /* 0x000fe200078e33ff */
[----:B------:R-:W-:Y:S01]  /*05f0*/  VIADD R17, R20, 0xf1bbcdc8 ;  /* 0xf1bbcdc814117836 */ /* 0x000fe20000000000 */
[----:B------:R-:W-:Y:S01]  /*0600*/  LOP3.LUT R5, R35, R6, R5, 0x96, !PT ;  /* 0x0000000623057212 */ /* 0x000fe200078e9605 */
[----:B------:R-:W-:-:S04]  /*0610*/  IMAD.WIDE.U32 R6, R7, -0x2daee0ad, RZ ;  /* 0xd2511f5307067825 */ /* 0x000fc800078e00ff */
[----:B------:R-:W-:Y:S01]  /*0620*/  IMAD R18, R18, R9, R18 ;  /* 0x0000000912127224 */ /* 0x000fe200078e0212 */
[----:B------:R-:W-:Y:S01]  /*0630*/  LOP3.LUT R3, R34, R4, R7, 0x96, !PT ;  /* 0x0000000422037212 */ /* 0x000fe200078e9607 */
[----:B------:R-:W-:-:S03]  /*0640*/  IMAD.WIDE.U32 R4, R5, -0x326172a9, RZ ;  /* 0xcd9e8d5705047825 */ /* 0x000fc600078e00ff */
[----:B------:R-:W-:Y:S02]  /*0650*/  ISETP.GE.AND P0, PT, R47, R18, PT ;  /* 0x000000122f00720c */ /* 0x000fe40003f06270 */
[----:B------:R-:W-:Y:S01]  /*0660*/  LOP3.LUT R5, R19, R2, R5, 0x96, !PT ;  /* 0x0000000213057212 */ /* 0x000fe200078e9605 */
[----:B------:R-:W-:-:S05]  /*0670*/  IMAD.WIDE.U32 R2, R3, -0x326172a9, RZ ;  /* 0xcd9e8d5703027825 */ /* 0x000fca00078e00ff */
        /* <DEDUP_REMOVED lines=8> */
[----:B------:R-:W-:Y:S02]  /*0700*/  LOP3.LUT R4, R4, R7, RZ, 0x3c, !PT ;  /* 0x0000000704047212 */ /* 0x000fe400078e3cff */
[----:B------:R-:W-:Y:S01]  /*0710*/  IADD3 R7, PT, PT, R21, -0x695add53, RZ ;  /* 0x96a522ad15077810 */ /* 0x000fe20007ffe0ff */
[----:B------:R-:W-:Y:S01]  /*0720*/  VIADD R14, R20, 0x8ff34781 ;  /* 0x8ff34781140e7836 */ /* 0x000fe20000000000 */
[----:B------:R-:W1:Y:S01]  /*0730*/  LDCU.64 UR8, c[0x0][0x3b8] ;  /* 0x00007700ff0877ac */ /* 0x000e620008000a00 */
[----:B------:R-:W2:Y:S01]  /*0740*/  LDC R15, c[0x0][0x380] ;  /* 0x0000e000ff0f7b82 */ /* 0x000ea20000000800 */
[----:B------:R-:W-:Y:S01]  /*0750*/  IMAD R8, R6, -0x326172a9, RZ ;  /* 0xcd9e8d5706087824 */ /* 0x000fe200078e02ff */
[----:B------:R-:W-:Y:S01]  /*0760*/  LOP3.LUT R6, R0, 0x3, RZ, 0xc0, !PT ;  /* 0x0000000300067812 */ /* 0x000fe200078ec0ff */
[----:B------:R-:W-:Y:S01]  /*0770*/  IMAD.MOV.U32 R5, RZ, RZ, R47 ;  /* 0x000000ffff057224 */ /* 0x000fe200078e002f */
[----:B------:R-:W-:-:S02]  /*0780*/  LOP3.LUT R9, R14, R2, R3, 0x96, !PT ;  /* 0x000000020e097212 */ /* 0x000fc400078e9603 */
[----:B------:R-:W-:Y:S02]  /*0790*/  LOP3.LUT R4, R4, R7, RZ, 0x3c, !PT ;  /* 0x0000000704047212 */ /* 0x000fe400078e3cff */
[----:B------:R-:W3:Y:S08]  /*07a0*/  LDC.64 R22, c[0x0][0x3a0] ;  /* 0x0000e800ff167b82 */ /* 0x000ef00000000a00 */
[----:B------:R-:W4:Y:S01]  /*07b0*/  LDC.64 R24, c[0x0][0x3b0] ;  /* 0x0000ec00ff187b82 */ /* 0x000f220000000a00 */
[----:B0-----:R-:W0:Y:S07]  /*07c0*/  DADD R28, -R28, UR4 ;  /* 0x000000041c1c7e29 */ /* 0x001e2e0008000100 */
[----:B-1----:R-:W0:Y:S02]  /*07d0*/  LDC.64 R26, c[0x0][0x3a8] ;  /* 0x0000ea00ff1a7b82 */ /* 0x002e240000000a00 */
.L_x_71:
[----:B------:R-:W-:Y:S01]  /*07e0*/  IADD3 R12, PT, PT, R12, 0x1, RZ ;  /* 0x000000010c0c7810 */ /* 0x000fe20007ffe0ff */
[----:B------:R-:W-:Y:S03]  /*07f0*/  BSSY.RECONVERGENT B0, `(.L_x_56) ;  /* 0x000000c000007945 */ /* 0x000fe60003800200 */
[C---:B------:R-:W-:Y:S01]  /*0800*/  ISETP.NE.AND P0, PT, R12.reuse, RZ, PT ;  /* 0x000000ff0c00720c */ /* 0x040fe20003f05270 */
[----:B0-2---:R-:W-:-:S12]  /*0810*/  IMAD.WIDE.U32 R50, R12, -0x2daee0ad, RZ ;  /* 0xd2511f530c327825 */ /* 0x005fd800078e00ff */
[----:B-1----:R-:W-:Y:S05]  /*0820*/  @P0 BRA `(.L_x_57) ;  /* 0x0000000000200947 */ /* 0x002fea0003800000 */
        /* <DEDUP_REMOVED lines=8> */
.L_x_57:
[----:B------:R-:W-:Y:S05]  /*08b0*/  BSYNC.RECONVERGENT B0 ;  /* 0x0000000000007941 */ /* 0x000fea0003800200 */
.L_x_56:
[----:B------:R-:W-:Y:S01]  /*08c0*/  IMAD.WIDE.U32 R30, R5, -0x326172a9, RZ ;  /* 0xcd9e8d57051e7825 */ /* 0x000fe200078e00ff */
[----:B------:R-:W-:Y:S02]  /*08d0*/  LOP3.LUT R2, R13, R51, R21, 0x96, !PT ;  /* 0x000000330d027212 */ /* 0x000fe400078e9615 */
[----:B------:R-:W-:Y:S01]  /*08e0*/  ISETP.GT.AND P0, PT, R6, 0x1, PT ;  /* 0x000000010600780c */ /* 0x000fe20003f04270 */
[----:B------:R-:W-:Y:S01]  /*08f0*/  IMAD R0, R10, -0x2daee0ad, RZ ;  /* 0xd2511f530a007824 */ /* 0x000fe200078e02ff */
        /* <DEDUP_REMOVED lines=32> */
[----:B------:R-:W-:Y:S01]  /*0b00*/  IMAD.MOV.U32 R32, RZ, RZ, R9 ;  /* 0x000000ffff207224 */ /* 0x000fe200078e0009 */
[----:B------:R-:W-:Y:S01]  /*0b10*/  LOP3.LUT R10, R17, R2, R31, 0x96, !PT ;  /* 0x00000002110a7212 */ /* 0x000fe200078e961f */
[----:B------:R-:W-:-:S04]  /*0b20*/  IMAD.WIDE.U32 R2, R3, -0x326172a9, RZ ;  /* 0xcd9e8d5703027825 */ /* 0x000fc800078e00ff */
[----:B------:R-:W-:Y:S01]  /*0b30*/  IMAD.HI.U32 R31, R10, -0x2daee0ad, RZ ;  /* 0xd2511f530a1f7827 */ /* 0x000fe200078e00ff */
[----:B------:R-:W-:Y:S02]  /*0b40*/  LOP3.LUT R9, R14, R30, R3, 0x96, !PT ;  /* 0x0000001e0e097212 */ /* 0x000fe400078e9603 */
[----:B------:R-:W-:Y:S01]  /*0b50*/  MOV R3, R8 ;  /* 0x0000000800037202 */ /* 0x000fe20000000f00 */
[----:B------:R-:W-:Y:S01]  /*0b60*/  IMAD.MOV.U32 R33, RZ, RZ, R4 ;  /* 0x000000ffff217224 */ /* 0x000fe200078e0004 */
        /* <DEDUP_REMOVED lines=12> */
.L_x_58:
        /* <DEDUP_REMOVED lines=9> */
.L_x_59:
[----:B--2---:R-:W-:Y:S01]  /*0cc0*/  ISETP.GE.AND P0, PT, R47, R15, PT ;  /* 0x0000000f2f00720c */ /* 0x004fe20003f06270 */
        /* <DEDUP_REMOVED lines=10> */
[----:B------:R-:W2:Y:S01]  /*0d70*/  LDG.E R49, desc[UR6][R30.64] ;  /* 0x000000061e317981 */ /* 0x000ea2000c1e1900 */
[----:B------:R-:W-:-:S05]  /*0d80*/  I2FP.F32.U32 R32, R32 ;  /* 0x0000002000207245 */ /* 0x000fca0000201000 */
[----:B------:R-:W-:-:S04]  /*0d90*/  FFMA.FTZ R32, R32, R33, 1.1641532182693481445e-10 ;  /* 0x2f00000020207423 */ /* 0x000fc80000010021 */
[----:B------:R-:W-:-:S04]  /*0da0*/  FMUL.FTZ R32, R32, 1 ;  /* 0x3f80000020207820 */ /* 0x000fc80000410000 */
[----:B------:R-:W0:-:S15]  /*0db0*/  F2F.F64.F32 R50, R32 ;  /* 0x0000002000327310 */ /* 0x000e1e0000201800 */
[----:B------:R-:W-:-:S15]  /*0dc0*/  NOP ;  /* 0x0000000000007918 */ /* 0x000fde0000000000 */
[----:B------:R-:W-:-:S15]  /*0dd0*/  NOP ;  /* 0x0000000000007918 */ /* 0x000fde0000000000 */
[----:B------:R-:W-:-:S15]  /*0de0*/  NOP ;  /* 0x0000000000007918 */ /* 0x000fde0000000000 */
[----:B------:R-:W-:-:S04]  /*0df0*/  NOP ;  /* 0x0000000000007918 */ /* 0x000fc80000000000 */
[----:B0-----:R0:W1:Y:S01]  /*0e00*/  DFMA R50, R50, R28, UR8 ;  /* 0x0000000832327e2b */ /* 0x001062000800001c */
[----:B--2---:R-:W-:-:S13]  /*0e10*/  FSETP.GTU.FTZ.AND P0, PT, R49, RZ, PT ;  /* 0x000000ff3100720b */ /* 0x004fda0003f1c000 */
[----:B01----:R-:W-:Y:S05]  /*0e20*/  @P0 BRA `(.L_x_62) ;  /* 0x00000000003c0947 */ /* 0x003fea0003800000 */
[----:B------:R-:W-:Y:S01]  /*0e30*/  UMOV UR4, 0xf0000000 ;  /* 0xf000000000047882 */ /* 0x000fe20000000000 */
[----:B------:R-:W-:Y:S01]  /*0e40*/  UMOV UR5, 0x380fffff ;  /* 0x380fffff00057882 */ /* 0x000fe20000000000 */
[----:B------:R-:W0:-:S15]  /*0e50*/  F2F.F32.F64 R52, R50 ;  /* 0x0000003200347310 */ /* 0x000e1e0000301000 */
[----:B------:R-:W-:-:S15]  /*0e60*/  NOP ;  /* 0x0000000000007918 */ /* 0x000fde0000000000 */
[----:B------:R-:W-:-:S15]  /*0e70*/  NOP ;  /* 0x0000000000007918 */ /* 0x000fde0000000000 */
[----:B------:R-:W-:-:S15]  /*0e80*/  NOP ;  /* 0x0000000000007918 */ /* 0x000fde0000000000 */
[----:B------:R-:W-:-:S04]  /*0e90*/  NOP ;  /* 0x0000000000007918 */ /* 0x000fc80000000000 */
[----:B------:R-:W0:Y:S01]  /*0ea0*/  DSETP.GEU.AND P0, PT, |R50|, UR4, PT ;  /* 0x0000000432007e2a */ /* 0x000e22000bf0e200 */
[----:B---3--:R-:W-:-:S04]  /*0eb0*/  IMAD.WIDE R30, R47, 0x4, R22 ;  /* 0x000000042f1e7825 */ /* 0x008fc800078e0216 */
[----:B0-----:R-:W-:Y:S01]  /*0ec0*/  @!P0 FMUL R52, R52, 1.175494350822287508e-38 ;  /* 0x0080000034348820 */ /* 0x001fe20000400000 */
[----:B----4-:R-:W-:-:S04]  /*0ed0*/  IMAD.WIDE R32, R47, 0x4, R24 ;  /* 0x000000042f207825 */ /* 0x010fc800078e0218 */
[----:B------:R-:W-:-:S05]  /*0ee0*/  FMUL.FTZ R49, R49, R52 ;  /* 0x0000003431317220 */ /* 0x000fca0000410000 */
[----:B------:R1:W-:Y:S04]  /*0ef0*/  STG.E desc[UR6][R30.64], R49 ;  /* 0x000000311e007986 */ /* 0x0003e8000c101906 */
[----:B------:R1:W-:Y:S01]  /*0f00*/  STG.E desc[UR6][R32.64], R52 ;  /* 0x0000003420007986 */ /* 0x0003e2000c101906 */
[----:B------:R-:W-:Y:S05]  /*0f10*/  BRA `(.L_x_61) ;  /* 0x0000000000147947 */ /* 0x000fea0003800000 */
.L_x_62:
[----:B---3--:R-:W-:Y:S01]  /*0f20*/  IMAD.WIDE R30, R47, 0x4, R22 ;  /* 0x000000042f1e7825 */ /* 0x008fe200078e0216 */
[----:B------:R-:W-:-:S03]  /*0f30*/  MOV R51, 0x3f800000 ;  /* 0x3f80000000337802 */ /* 0x000fc60000000f00 */
[----:B----4-:R-:W-:Y:S01]  /*0f40*/  IMAD.WIDE R32, R47, 0x4, R24 ;  /* 0x000000042f207825 */ /* 0x010fe200078e0218 */
[----:B------:R2:W-:Y:S04]  /*0f50*/  STG.E desc[UR6][R30.64], R49 ;  /* 0x000000311e007986 */ /* 0x0005e8000c101906 */
[----:B------:R2:W-:Y:S02]  /*0f60*/  STG.E desc[UR6][R32.64], R51 ;  /* 0x0000003320007986 */ /* 0x0005e4000c101906 */
.L_x_61:
[----:B------:R-:W-:Y:S05]  /*0f70*/  BSYNC.RECONVERGENT B0 ;  /* 0x0000000000007941 */ /* 0x000fea0003800200 */
.L_x_60:
[----:B------:R-:W-:Y:S01]  /*0f80*/  IADD3 R47, PT, PT, R48, R47, RZ ;  /* 0x0000002f302f7210 */ /* 0x000fe20007ffe0ff */
[----:B------:R-:W-:Y:S03]  /*0f90*/  BSSY.RECONVERGENT B0, `(.L_x_63) ;  /* 0x0000022000007945 */ /* 0x000fe60003800200 */
[----:B------:R-:W-:-:S13]  /*0fa0*/  ISETP.GE.AND P0, PT, R47, R15, PT ;  /* 0x0000000f2f00720c */ /* 0x000fda0003f06270 */
[----:B------:R-:W-:Y:S05]  /*0fb0*/  @P0 BRA `(.L_x_64) ;  /* 0x00000000007c0947 */ /* 0x000fea0003800000 */
[----:B012---:R-:W-:-:S05]  /*0fc0*/  IMAD.WIDE R30, R47, 0x4, R26 ;  /* 0x000000042f1e7825 */ /* 0x007fca00078e021a */
[----:B------:R-:W2:Y:S01]  /*0fd0*/  LDG.E R49, desc[UR6][R30.64] ;  /* 0x000000061e317981 */ /* 0x000ea2000c1e1900 */
        /* <DEDUP_REMOVED lines=24> */
.L_x_65:
[----:B---3--:R-:W-:-:S04]  /*1160*/  IMAD.WIDE R32, R47, 0x4, R22 ;  /* 0x000000042f207825 */ /* 0x008fc800078e0216 */
[----:B------:R-:W-:Y:S01]  /*1170*/  IMAD.MOV.U32 R3, RZ, RZ, 0x3f800000 ;  /* 0x3f800000ff037424 */ /* 0x000fe200078e00ff */
[----:B------:R0:W-:Y:S01]  /*1180*/  STG.E desc[UR6][R32.64], R49 ;  /* 0x0000003120007986 */ /* 0x0001e2000c101906 */
[----:B----4-:R-:W-:-:S05]  /*1190*/  IMAD.WIDE R30, R47, 0x4, R24 ;  /* 0x000000042f1e7825 */ /* 0x010fca00078e0218 */
[----:B------:R0:W-:Y:S02]  /*11a0*/  STG.E desc[UR6][R30.64], R3 ;  /* 0x000000031e007986 */ /* 0x0001e4000c101906 */
.L_x_64:
[----:B------:R-:W-:Y:S05]  /*11b0*/  BSYNC.RECONVERGENT B0 ;  /* 0x0000000000007941 */ /* 0x000fea0003800200 */
.L_x_63:
        /* <DEDUP_REMOVED lines=30> */
.L_x_68:
[----:B---3--:R-:W-:Y:S01]  /*13a0*/  IMAD.WIDE R30, R47, 0x4, R22 ;  /* 0x000000042f1e7825 */ /* 0x008fe200078e0216 */
[----:B------:R-:W-:-:S03]  /*13b0*/  MOV R33, 0x3f800000 ;  /* 0x3f80000000217802 */ /* 0x000fc60000000f00 */
[----:B----4-:R-:W-:Y:S01]  /*13c0*/  IMAD.WIDE R2, R47, 0x4, R24 ;  /* 0x000000042f027825 */ /* 0x010fe200078e0218 */
[----:B------:R0:W-:Y:S04]  /*13d0*/  STG.E desc[UR6][R30.64], R49 ;  /* 0x000000311e007986 */ /* 0x0001e8000c101906 */
[----:B------:R0:W-:Y:S02]  /*13e0*/  STG.E desc[UR6][R2.64], R33 ;  /* 0x0000002102007986 */ /* 0x0001e4000c101906 */
.L_x_67:
[----:B------:R-:W-:Y:S05]  /*13f0*/  BSYNC.RECONVERGENT B0 ;  /* 0x0000000000007941 */ /* 0x000fea0003800200 */
.L_x_66:
[----:B------:R-:W-:-:S05]  /*1400*/  IMAD.IADD R47, R48, 0x1, R47 ;  /* 0x00000001302f7824 */ /* 0x000fca00078e022f */
[----:B------:R-:W-:-:S13]  /*1410*/  ISETP.GE.AND P0, PT, R47, R15, PT ;  /* 0x0000000f2f00720c */ /* 0x000fda0003f06270 */
[----:B------:R-:W-:Y:S05]  /*1420*/  @P0 BRA `(.L_x_69) ;  /* 0x00000000007c0947 */ /* 0x000fea0003800000 */
[----:B0-----:R-:W-:-:S05]  /*1430*/  IMAD.WIDE R2, R47, 0x4, R26 ;  /* 0x000000042f027825 */ /* 0x001fca00078e021a */
[----:B-12---:R-:W2:Y:S01]  /*1440*/  LDG.E R49, desc[UR6][R2.64] ;  /* 0x0000000602317981 */ /* 0x006ea2000c1e1900 */
        /* <DEDUP_REMOVED lines=24> */
.L_x_70:
[----:B---3--:R-:W-:Y:S01]  /*15d0*/  IMAD.WIDE R30, R47, 0x4, R22 ;  /* 0x000000042f1e7825 */ /* 0x008fe200078e0216 */
[----:B------:R-:W-:-:S03]  /*15e0*/  MOV R33, 0x3f800000 ;  /* 0x3f80000000217802 */ /* 0x000fc60000000f00 */
[----:B----4-:R-:W-:Y:S01]  /*15f0*/  IMAD.WIDE R2, R47, 0x4, R24 ;  /* 0x000000042f027825 */ /* 0x010fe200078e0218 */
[----:B------:R0:W-:Y:S04]  /*1600*/  STG.E desc[UR6][R30.64], R49 ;  /* 0x000000311e007986 */ /* 0x0001e8000c101906 */
[----:B------:R0:W-:Y:S02]  /*1610*/  STG.E desc[UR6][R2.64], R33 ;  /* 0x0000002102007986 */ /* 0x0001e4000c101906 */
.L_x_69:
[----:B------:R-:W-:Y:S01]  /*1620*/  IADD3 R47, PT, PT, R48, R47, RZ ;  /* 0x0000002f302f7210 */ /* 0x000fe20007ffe0ff */
[----:B------:R-:W-:Y:S05]  /*1630*/  WARPSYNC.ALL ;  /* 0x0000000000007948 */ /* 0x000fea0003800000 */
[----:B------:R-:W-:Y:S01]  /*1640*/  BAR.SYNC.DEFER_BLOCKING 0x0 ;  /* 0x0000000000007b1d */ /* 0x000fe20000010000 */
[----:B------:R-:W-:-:S13]  /*1650*/  ISETP.GE.AND P0, PT, R47, R18, PT ;  /* 0x000000122f00720c */ /* 0x000fda0003f06270 */
[----:B------:R-:W-:Y:S05]  /*1660*/  @!P0 BRA `(.L_x_71) ;  /* 0xfffffff0005c8947 */ /* 0x000fea000383ffff */
[----:B------:R-:W-:Y:S05]  /*1670*/  EXIT ;  /* 0x000000000000794d */ /* 0x000fea0003800000 */
.L_x_72:
        /* <DEDUP_REMOVED lines=16> */
.L_x_110:


//--------------------- .text._ZN2at6native28rrelu_with_noise_cuda_kernelIfLi2EZNS0_28_rrelu_with_noise_cuda_trainIfEEvRNS_6TensorERKS3_S4_RKN3c106ScalarESA_St8optionalINS_9GeneratorEEEUlP24curandStatePhilox4_32_10E_EEviNS_15PhiloxCudaStateEPT_PKSI_SJ_ddRKT1_ --------------------------
	.section	.text._ZN2at6native28rrelu_with_noise_cuda_kernelIfLi2EZNS0_28_rrelu_with_noise_cuda_trainIfEEvRNS_6TensorERKS3_S4_RKN3c106ScalarESA_St8optionalINS_9GeneratorEEEUlP24curandStatePhilox4_32_10E_EEviNS_15PhiloxCudaStateEPT_PKSI_SJ_ddRKT1_,"ax",@progbits
	.align	128
        .global         _ZN2at6native28rrelu_with_noise_cuda_kernelIfLi2EZNS0_28_rrelu_with_noise_cuda_trainIfEEvRNS_6TensorERKS3_S4_RKN3c106ScalarESA_St8optionalINS_9GeneratorEEEUlP24curandStatePhilox4_32_10E_EEviNS_15PhiloxCudaStateEPT_PKSI_SJ_ddRKT1_
        .type           _ZN2at6native28rrelu_with_noise_cuda_kernelIfLi2EZNS0_28_rrelu_with_noise_cuda_trainIfEEvRNS_6TensorERKS3_S4_RKN3c106ScalarESA_St8optionalINS_9GeneratorEEEUlP24curandStatePhilox4_32_10E_EEviNS_15PhiloxCudaStateEPT_PKSI_SJ_ddRKT1_,@function
        .size           _ZN2at6native28rrelu_with_noise_cuda_kernelIfLi2EZNS0_28_rrelu_with_noise_cuda_trainIfEEvRNS_6TensorERKS3_S4_RKN3c106ScalarESA_St8optionalINS_9GeneratorEEEUlP24curandStatePhilox4_32_10E_EEviNS_15PhiloxCudaStateEPT_PKSI_SJ_ddRKT1_,(.L_x_111 - _ZN2at6native28rrelu_with_noise_cuda_kernelIfLi2EZNS0_28_rrelu_with_noise_cuda_trainIfEEvRNS_6TensorERKS3_S4_RKN3c106ScalarESA_St8optionalINS_9GeneratorEEEUlP24curandStatePhilox4_32_10E_EEviNS_15PhiloxCudaStateEPT_PKSI_SJ_ddRKT1_)
        .other          _ZN2at6native28rrelu_with_noise_cuda_kernelIfLi2EZNS0_28_rrelu_with_noise_cuda_trainIfEEvRNS_6TensorERKS3_S4_RKN3c106ScalarESA_St8optionalINS_9GeneratorEEEUlP24curandStatePhilox4_32_10E_EEviNS_15PhiloxCudaStateEPT_PKSI_SJ_ddRKT1_,@"STO_CUDA_ENTRY STV_DEFAULT"
_ZN2at6native28rrelu_with_noise_cuda_kernelIfLi2EZNS0_28_rrelu_with_noise_cuda_trainIfEEvRNS_6TensorERKS3_S4_RKN3c106ScalarESA_St8optionalINS_9GeneratorEEEUlP24curandStatePhilox4_32_10E_EEviNS_15PhiloxCudaStateEPT_PKSI_SJ_ddRKT1_:
.text._ZN2at6native28rrelu_with_noise_cuda_kernelIfLi2EZNS0_28_rrelu_with_noise_cuda_trainIfEEvRNS_6TensorERKS3_S4_RKN3c106ScalarESA_St8optionalINS_9GeneratorEEEUlP24curandStatePhilox4_32_10E_EEviNS_15PhiloxCudaStateEPT_PKSI_SJ_ddRKT1_:
        /* <DEDUP_REMOVED lines=11> */
[----:B-1----:R-:W-:Y:S01]  /*00b0*/  @P0 IMAD.MOV.U32 R2, RZ, RZ, R0 ;  /* 0x000000ffff020224 */ /* 0x002fe200078e0000 */
[----:B---3--:R-:W-:Y:S01]  /*00c0*/  @P0 MOV R3, R9 ;  /* 0x0000000900030202 */ /* 0x008fe20000000f00 */
[----:B------:R-:W1:Y:S05]  /*00d0*/  @P0 LDC R5, c[0x0][0x398] ;  /* 0x0000e600ff050b82 */ /* 0x000e6a0000000800 */
[----:B--2---:R-:W1:Y:S01]  /*00e0*/  @P0 LDG.E.64 R2, desc[UR6][R2.64] ;  /* 0x0000000602020981 */ /* 0x004e62000c1e1b00 */
[----:B------:R-:W-:Y:S01]  /*00f0*/  IMAD.U32 R20, RZ, RZ, UR4 ;  /* 0x00000004ff147e24 */ /* 0x000fe2000f8e00ff */
[----:B------:R-:W-:-:S06]  /*0100*/  MOV R21, UR5 ;  /* 0x0000000500157c02 */ /* 0x000fcc0008000f00 */
[----:B------:R-:W2:Y:S01]  /*0110*/  @P0 LDG.E.64 R20, desc[UR6][R20.64] ;  /* 0x0000000614140981 */ /* 0x000ea2000c1e1b00 */
[----:B------:R-:W4:Y:S01]  /*0120*/  LDCU UR4, c[0x0][0x370] ;  /* 0x00006e00ff0477ac */ /* 0x000f220008000800 */
[----:B-----5:R-:W-:-:S05]  /*0130*/  VIADD R14, R14, 0xffffffff ;  /* 0xffffffff0e0e7836 */ /* 0x020fca0000000000 */
[----:B------:R-:W-:Y:S01]  /*0140*/  IABS R18, R14 ;  /* 0x0000000e00127213 */ /* 0x000fe20000000000 */
[----:B----4-:R-:W-:Y:S01]  /*0150*/  IMAD R46, R47, UR4, RZ ;  /* 0x000000042f2e7c24 */ /* 0x010fe2000f8e02ff */
[----:B------:R-:W0:Y:S03]  /*0160*/  S2UR UR4, SR_CTAID.X ;  /* 0x00000000000479c3 */ /* 0x000e260000002500 */
[----:B------:R-:W-:-:S05]  /*0170*/  IMAD.SHL.U32 R15, R46, 0x2, RZ ;  /* 0x000000022e0f7824 */ /* 0x000fca00078e00ff */
[-C--:B------:R-:W-:Y:S02]  /*0180*/  IABS R11, R15.reuse ;  /* 0x0000000f000b7213 */ /* 0x080fe40000000000 */
[----:B------:R-:W-:Y:S02]  /*0190*/  LOP3.LUT R14, R14, R15, RZ, 0x3c, !PT ;  /* 0x0000000f0e0e7212 */ /* 0x000fe400078e3cff */
[----:B------:R-:W3:Y:S01]  /*01a0*/  I2F.RP R4, R11 ;  /* 0x0000000b00047306 */ /* 0x000ee20000209400 */
[----:B0-----:R-:W-:-:S07]  /*01b0*/  IMAD R47, R47, UR4, R8 ;  /* 0x000000042f2f7c24 */ /* 0x001fce000f8e0208 */
[----:B---3--:R-:W0:Y:S01]  /*01c0*/  MUFU.RCP R4, R4 ;  /* 0x0000000400047308 */ /* 0x008e220000001000 */
[----:B------:R-:W-:Y:S02]  /*01d0*/  SHF.R.S32.HI R10, RZ, 0x1f, R47 ;  /* 0x0000001fff0a7819 */ /* 0x000fe4000001142f */
[----:B0-----:R-:W-:-:S05]  /*01e0*/  IADD3 R6, PT, PT, R4, 0xffffffe, RZ ;  /* 0x0ffffffe04067810 */ /* 0x001fca0007ffe0ff */
[----:B------:R0:W3:Y:S02]  /*01f0*/  F2I.FTZ.U32.TRUNC.NTZ R7, R6 ;  /* 0x0000000600077305 */ /* 0x0000e4000021f000 */
[----:B0-----:R-:W-:Y:S01]  /*0200*/  IMAD.MOV.U32 R6, RZ, RZ, RZ ;  /* 0x000000ffff067224 */ /* 0x001fe200078e00ff */
[----:B---3--:R-:W-:Y:S02]  /*0210*/  IADD3 R16, PT, PT, RZ, -R7, RZ ;  /* 0x80000007ff107210 */ /* 0x008fe40007ffe0ff */
[----:B-1----:R-:W-:-:S05]  /*0220*/  @P0 IADD3 R0, P1, PT, R2, R5, RZ ;  /* 0x0000000502000210 */ /* 0x002fca0007f3e0ff */
[----:B------:R-:W-:Y:S01]  /*0230*/  @P0 IMAD.X R9, RZ, RZ, R3, P1 ;  /* 0x000000ffff090224 */ /* 0x000fe200008e0603 */
[----:B------:R-:W-:Y:S01]  /*0240*/  ISETP.GE.AND P1, PT, R14, RZ, PT ;  /* 0x000000ff0e00720c */ /* 0x000fe20003f26270 */
[----:B------:R-:W-:-:S03]  /*0250*/  IMAD.WIDE.U32 R2, R47, -0x326172a9, RZ ;  /* 0xcd9e8d572f027825 */ /* 0x000fc600078e00ff */
[--C-:B------:R-:W-:Y:S01]  /*0260*/  SHF.R.U32.HI R8, RZ, 0x2, R9.reuse ;  /* 0x00000002ff087819 */ /* 0x100fe20000011609 */
[C---:B--2---:R-:W-:Y:S01]  /*0270*/  VIADD R42, R21.reuse, 0x76cf5d0a ;  /* 0x76cf5d0a152a7836 */ /* 0x044fe20000000000 */
[----:B------:R-:W-:Y:S01]  /*0280*/  SHF.R.U64 R9, R0, 0x2, R9 ;  /* 0x0000000200097819 */ /* 0x000fe20000001209 */
[----:B------:R-:W-:Y:S01]  /*0290*/  VIADD R40, R20, 0xdaa66d2b ;  /* 0xdaa66d2b14287836 */ /* 0x000fe20000000000 */
[----:B------:R-:W-:Y:S01]  /*02a0*/  LOP3.LUT R4, R8, R3, R20, 0x96, !PT ;  /* 0x0000000308047212 */ /* 0x000fe200078e9614 */
[----:B------:R-:W-:Y:S01]  /*02b0*/  IMAD R3, R16, R11, RZ ;  /* 0x0000000b10037224 */ /* 0x000fe200078e02ff */
[----:B------:R-:W-:Y:S01]  /*02c0*/  IADD3 R45, PT, PT, R21, -0x4498517b, RZ ;  /* 0xbb67ae85152d7810 */ /* 0x000fe20007ffe0ff */
[----:B------:R-:W-:Y:S01]  /*02d0*/  IMAD.WIDE.U32 R12, R9, -0x2daee0ad, RZ ;  /* 0xd2511f53090c7825 */ /* 0x000fe200078e00ff */
[C---:B------:R-:W-:Y:S02]  /*02e0*/  IADD3 R44, PT, PT, R20.reuse, -0x61c88647, RZ ;  /* 0x9e3779b9142c7810 */ /* 0x040fe40007ffe0ff */
[----:B------:R-:W-:Y:S01]  /*02f0*/  IADD3 R43, PT, PT, R20, 0x3c6ef372, RZ ;  /* 0x3c6ef372142b7810 */ /* 0x000fe20007ffe0ff */
[----:B------:R-:W-:Y:S01]  /*0300*/  IMAD.WIDE.U32 R4, R4, -0x2daee0ad, RZ ;  /* 0xd2511f5304047825 */ /* 0x000fe200078e00ff */
[----:B------:R-:W-:-:S02]  /*0310*/  LOP3.LUT R16, R10, R13, R21, 0x96, !PT ;  /* 0x0000000d0a107212 */ /* 0x000fc400078e9615 */
[----:B------:R-:W-:Y:S01]  /*0320*/  IADD3 R41, PT, PT, R21, 0x32370b8f, RZ ;  /* 0x32370b8f15297810 */ /* 0x000fe20007ffe0ff */
[----:B------:R-:W-:Y:S01]  /*0330*/  IMAD.HI.U32 R3, R7, R3, R6 ;  /* 0x0000000307037227 */ /* 0x000fe200078e0006 */
[----:B------:R-:W-:Y:S02]  /*0340*/  LOP3.LUT R6, R45, R12, R5, 0x96, !PT ;  /* 0x0000000c2d067212 */ /* 0x000fe400078e9605 */
[----:B------:R-:W-:Y:S01]  /*0350*/  IABS R5, R15 ;  /* 0x0000000f00057213 */ /* 0x000fe20000000000 */
[----:B------:R-:W-:Y:S01]  /*0360*/  IMAD.WIDE.U32 R16, R16, -0x326172a9, RZ ;  /* 0xcd9e8d5710107825 */ /* 0x000fe200078e00ff */
[C---:B------:R-:W-:Y:S02]  /*0370*/  IADD3 R39, PT, PT, R20.reuse, 0x78dde6e4, RZ ;  /* 0x78dde6e414277810 */ /* 0x040fe40007ffe0ff */
[----:B------:R-:W-:Y:S01]  /*0380*/  IADD3 R36, PT, PT, R20, 0x1715609d, RZ ;  /* 0x1715609d14247810 */ /* 0x000fe20007ffe0ff */
[----:B------:R-:W-:Y:S01]  /*0390*/  IMAD.WIDE.U32 R6, R6, -0x326172a9, RZ ;  /* 0xcd9e8d5706067825 */ /* 0x000fe200078e00ff */
[----:B------:R-:W-:-:S02]  /*03a0*/  LOP3.LUT R17, R44, R2, R17, 0x96, !PT ;  /* 0x000000022c117212 */ /* 0x000fc400078e9611 */
[----:B------:R-:W-:Y:S01]  /*03b0*/  IADD3 R14, PT, PT, R20, -0xe443238, RZ ;  /* 0xf1bbcdc8140e7810 */ /* 0x000fe20007ffe0ff */
[----:B------:R-:W-:Y:S01]  /*03c0*/  IMAD.MOV R5, RZ, RZ, -R5 ;  /* 0x000000ffff057224 */ /* 0x000fe200078e0a05 */
[----:B------:R-:W-:Y:S01]  /*03d0*/  LOP3.LUT R2, R43, R16, R7, 0x96, !PT ;  /* 0x000000102b027212 */ /* 0x000fe200078e9607 */
[----:B------:R-:W-:-:S04]  /*03e0*/  IMAD.HI.U32 R12, R3, R18, RZ ;  /* 0x00000012030c7227 */ /* 0x000fc800078e00ff */
[----:B------:R-:W-:-:S04]  /*03f0*/  IMAD.WIDE.U32 R16, R17, -0x2daee0ad, RZ ;  /* 0xd2511f5311107825 */ /* 0x000fc800078e00ff */
[----:B------:R-:W-:Y:S01]  /*0400*/  IMAD R18, R12, R5, R18 ;  /* 0x000000050c127224 */ /* 0x000fe200078e0212 */
[----:B------:R-:W-:Y:S01]  /*0410*/  LOP3.LUT R17, R42, R4, R17, 0x96, !PT ;  /* 0x000000042a117212 */ /* 0x000fe200078e9611 */
[----:B------:R-:W-:-:S03]  /*0420*/  IMAD.WIDE.U32 R2, R2, -0x2daee0ad, RZ ;  /* 0xd2511f5302027825 */ /* 0x000fc600078e00ff */
[----:B------:R-:W-:Y:S01]  /*0430*/  ISETP.GT.U32.AND P2, PT, R11, R18, PT ;  /* 0x000000120b00720c */ /* 0x000fe20003f44070 */
[----:B------:R-:W-:Y:S01]  /*0440*/  VIADD R38, R21, 0xed9eba14 ;  /* 0xed9eba1415267836 */ /* 0x000fe20000000000 */
[----:B------:R-:W-:Y:S01]  /*0450*/  LOP3.LUT R4, R41, R16, R3, 0x96, !PT ;  /* 0x0000001029047212 */ /* 0x000fe200078e9603 */
[----:B------:R-:W-:-:S04]  /*0460*/  IMAD.WIDE.U32 R16, R17, -0x326172a9, RZ ;  /* 0xcd9e8d5711107825 */ /* 0x000fc800078e00ff */
[----:B------:R-:W-:Y:S01]  /*0470*/  IMAD.WIDE.U32 R4, R4, -0x326172a9, RZ ;  /* 0xcd9e8d5704047825 */ /* 0x000fe200078e00ff */
[----:B------:R-:W-:-:S03]  /*0480*/  LOP3.LUT R17, R40, R6, R17, 0x96, !PT ;  /* 0x0000000628117212 */ /* 0x000fc600078e9611 */
[----:B------:R-:W-:Y:S01]  /*0490*/  VIADD R37, R21, 0xa9066899 ;  /* 0xa906689915257836 */ /* 0x000fe20000000000 */
[----:B------:R-:W-:Y:S01]  /*04a0*/  LOP3.LUT R6, R39, R16, R5, 0x96, !PT ;  /* 0x0000001027067212 */ /* 0x000fe200078e9605 */
[----:B------:R-:W-:Y:S01]  /*04b0*/  IMAD.WIDE.U32 R16, R17, -0x2daee0ad, RZ ;  /* 0xd2511f5311107825 */ /* 0x000fe200078e00ff */
[-C--:B------:R-:W-:Y:S02]  /*04c0*/  @!P2 IADD3 R18, PT, PT, R18, -R11.reuse, RZ ;  /* 0x8000000b1212a210 */ /* 0x080fe40007ffe0ff */
[----:B------:R-:W-:Y:S01]  /*04d0*/  @!P2 IADD3 R12, PT, PT, R12, 0x1, RZ ;  /* 0x000000010c0ca810 */ /* 0x000fe20007ffe0ff */
[----:B------:R-:W-:Y:S01]  /*04e0*/  IMAD.WIDE.U32 R6, R6, -0x2daee0ad, RZ ;  /* 0xd2511f5306067825 */ /* 0x000fe200078e00ff */
[----:B------:R-:W-:Y:S02]  /*04f0*/  LOP3.LUT R17, R38, R2, R17, 0x96, !PT ;  /* 0x0000000226117212 */ /* 0x000fe400078e9611 */
[----:B------:R-:W-:Y:S01]  /*0500*/  ISETP.GE.U32.AND P0, PT, R18, R11, PT ;  /* 0x0000000b1200720c */ /* 0x000fe20003f06070 */
[----:B------:R-:W-:Y:S01]  /*0510*/  VIADD R19, R20, 0xb54cda56 ;  /* 0xb54cda5614137836 */ /* 0x000fe20000000000 */
[----:B------:R-:W-:Y:S01]  /*0520*/  LOP3.LUT R2, R37, R16, R7, 0x96, !PT ;  /* 0x0000001025027212 */ /* 0x000fe200078e9607 */
[----:B------:R-:W-:Y:S01]  /*0530*/  IMAD.WIDE.U32 R16, R17, -0x326172a9, RZ ;  /* 0xcd9e8d5711107825 */ /* 0x000fe200078e00ff */
[----:B------:R-:W-:-:S02]  /*0540*/  ISETP.NE.AND P2, PT, R15, RZ, PT ;  /* 0x000000ff0f00720c */ /* 0x000fc40003f45270 */
[----:B------:R-:W-:Y:S01]  /*0550*/  IADD3 R18, PT, PT, R21, 0x646e171e, RZ ;  /* 0x646e171e15127810 */ /* 0x000fe20007ffe0ff */
[----:B------:R-:W-:Y:S01]  /*0560*/  IMAD.WIDE.U32 R2, R2, -0x326172a9, RZ ;  /* 0xcd9e8d5702027825 */ /* 0x000fe200078e00ff */
[----:B------:R-:W-:-:S03]  /*0570*/  LOP3.LUT R4, R36, R4, R17, 0x96, !PT ;  /* 0x0000000424047212 */ /* 0x000fc600078e9611 */
[----:B------:R-:W-:Y:S01]  /*0580*/  VIADD R17, R21, 0x1fd5c5a3 ;  /* 0x1fd5c5a315117836 */ /* 0x000fe20000000000 */
[----:B------:R-:W-:Y:S01]  /*0590*/  LOP3.LUT R7, R19, R16, R3, 0x96, !PT ;  /* 0x0000001013077212 */ /* 0x000fe200078e9603 */
[----:B------:R-:W-:Y:S02]  /*05a0*/  @P0 VIADD R12, R12, 0x1 ;  /* 0x000000010c0c0836 */ /* 0x000fe40000000000 */
[----:B------:R-:W-:-:S03]  /*05b0*/  IMAD.WIDE.U32 R4, R4, -0x2daee0ad, RZ ;  /* 0xd2511f5304047825 */ /* 0x000fc600078e00ff */
[----:B------:R-:W-:Y:S01]  /*05c0*/  @!P1 IADD3 R12, PT, PT, -R12, RZ, RZ ;  /* 0x000000ff0c0c9210 */ /* 0x000fe20007ffe1ff */
[----:B------:R-:W-:Y:S01]  /*05d0*/  VIADD R16, R20, 0x5384540f ;  /* 0x5384540f14107836 */ /* 0x000fe20000000000 */
        /* <DEDUP_REMOVED lines=23> */
[----:B------:R-:W-:Y:S01]  /*0750*/  LOP3.LUT R3, R0, 0x3, RZ, 0xc0, !PT ;  /* 0x0000000300037812 */ /* 0x000fe200078ec0ff */
[----:B------:R-:W-:Y:S01]  /*0760*/  IMAD R4, R30, -0x326172a9, RZ ;  /* 0xcd9e8d571e047824 */ /* 0x000fe200078e02ff */
[----:B------:R-:W-:Y:S01]  /*0770*/  MOV R2, R47 ;  /* 0x0000002f00027202 */ /* 0x000fe20000000f00 */
[----:B------:R-:W2:Y:S01]  /*0780*/  LDCU.64 UR8, c[0x0][0x3b8] ;  /* 0x00007700ff0877ac */ /* 0x000ea20008000a00 */
[----:B------:R-:W-:-:S03]  /*0790*/  LOP3.LUT R0, R32, R5, RZ, 0x3c, !PT ;  /* 0x0000000520007212 */ /* 0x000fc600078e3cff */
[----:B------:R-:W3:Y:S08]  /*07a0*/  LDC.64 R22, c[0x0][0x3a0] ;  /* 0x0000e800ff167b82 */ /* 0x000ef00000000a00 */
[----:B------:R-:W4:Y:S01]  /*07b0*/  LDC.64 R24, c[0x0][0x3b0] ;  /* 0x0000ec00ff187b82 */ /* 0x000f220000000a00 */
[----:B0-----:R-:W0:Y:S07]  /*07c0*/  DADD R28, -R28, UR4 ;  /* 0x000000041c1c7e29 */ /* 0x001e2e0008000100 */
[----:B--2---:R-:W0:Y:S02]  /*07d0*/  LDC.64 R26, c[0x0][0x3a8] ;  /* 0x0000ea00ff1a7b82 */ /* 0x004e240000000a00 */
.L_x_82:
[----:B------:R-:W-:Y:S01]  /*07e0*/  VIADD R9, R9, 0x1 ;  /* 0x0000000109097836 */ /* 0x000fe20000000000 */
[----:B------:R-:W-:Y:S03]  /*07f0*/  BSSY.RECONVERGENT B0, `(.L_x_73) ;  /* 0x000000c000007945 */ /* 0x000fe60003800200 */
[C---:B0-2---:R-:W-:Y:S01]  /*0800*/  IMAD.WIDE.U32 R34, R9.reuse, -0x2daee0ad, RZ ;  /* 0xd2511f5309227825 */ /* 0x045fe200078e00ff */
[----:B------:R-:W-:-:S13]  /*0810*/  ISETP.NE.AND P0, PT, R9, RZ, PT ;  /* 0x000000ff0900720c */ /* 0x000fda0003f05270 */
[----:B-1----:R-:W-:Y:S05]  /*0820*/  @P0 BRA `(.L_x_74) ;  /* 0x0000000000200947 */ /* 0x002fea0003800000 */
        /* <DEDUP_REMOVED lines=8> */
.L_x_74:
[----:B------:R-:W-:Y:S05]  /*08b0*/  BSYNC.RECONVERGENT B0 ;  /* 0x0000000000007941 */ /* 0x000fea0003800200 */
.L_x_73:
[----:B------:R-:W-:Y:S01]  /*08c0*/  IMAD.WIDE.U32 R32, R2, -0x326172a9, RZ ;  /* 0xcd9e8d5702207825 */ /* 0x000fe200078e00ff */
[----:B------:R-:W-:Y:S02]  /*08d0*/  LOP3.LUT R30, R10, R35, R21, 0x96, !PT ;  /* 0x000000230a1e7212 */ /* 0x000fe400078e9615 */
[----:B------:R-:W-:Y:S02]  /*08e0*/  ISETP.GT.AND P0, PT, R3, 0x1, PT ;  /* 0x000000010300780c */ /* 0x000fe40003f04270 */
        /* <DEDUP_REMOVED lines=37> */
[----:B------:R-:W-:-:S03]  /*0b40*/  LOP3.LUT R6, R11, R34, R31, 0x96, !PT ;  /* 0x000000220b067212 */ /* 0x000fc600078e961f */
[----:B------:R-:W-:Y:S01]  /*0b50*/  IMAD.MOV.U32 R48, RZ, RZ, R4 ;  /* 0x000000ffff307224 */ /* 0x000fe200078e0004 */
        /* <DEDUP_REMOVED lines=13> */
.L_x_75:
        /* <DEDUP_REMOVED lines=9> */
.L_x_76:
        /* <DEDUP_REMOVED lines=13> */
[----:B0-----:R-:W-:-:S05]  /*0d90*/  IMAD.WIDE R34, R47, 0x4, R26 ;  /* 0x000000042f227825 */ /* 0x001fca00078e021a */
[----:B------:R0:W2:Y:S01]  /*0da0*/  LDG.E R49, desc[UR6][R34.64] ;  /* 0x0000000622317981 */ /* 0x0000a2000c1e1900 */
[----:B------:R-:W-:-:S03]  /*0db0*/  IMAD.WIDE.U32 R50, R48, 0x200000, RZ ;  /* 0x0020000030327825 */ /* 0x000fc600078e00ff */
[----:B------:R-:W-:-:S04]  /*0dc0*/  LOP3.LUT R50, R50, R53, RZ, 0x3c, !PT ;  /* 0x0000003532327212 */ /* 0x000fc800078e3cff */
[----:B------:R-:W1:-:S15]  /*0dd0*/  I2F.F64.U64 R52, R50 ;  /* 0x0000003200347312 */ /* 0x000e5e0000301800 */
[----:B------:R-:W-:-:S15]  /*0de0*/  NOP ;  /* 0x0000000000007918 */ /* 0x000fde0000000000 */
[----:B------:R-:W-:-:S15]  /*0df0*/  NOP ;  /* 0x0000000000007918 */ /* 0x000fde0000000000 */
[----:B------:R-:W-:-:S15]  /*0e00*/  NOP ;  /* 0x0000000000007918 */ /* 0x000fde0000000000 */
[----:B------:R-:W-:-:S04]  /*0e10*/  NOP ;  /* 0x0000000000007918 */ /* 0x000fc80000000000 */
[----:B-1----:R1:W5:Y:S02]  /*0e20*/  DFMA R52, R52, R32, 5.5511151231257827021e-17 ;  /* 0x3c9000003434742b */ /* 0x0023640000000020 */
[----:B-1----:R-:W-:Y:S01]  /*0e30*/  MOV R32, 0xf0000000 ;  /* 0xf000000000207802 */ /* 0x002fe20000000f00 */
[----:B------:R-:W-:-:S15]  /*0e40*/  IMAD.MOV.U32 R33, RZ, RZ, 0x380fffff ;  /* 0x380fffffff217424 */ /* 0x000fde00078e00ff */
[----:B------:R-:W-:-:S15]  /*0e50*/  NOP ;  /* 0x0000000000007918 */ /* 0x000fde0000000000 */
[----:B------:R-:W-:-:S15]  /*0e60*/  NOP ;  /* 0x0000000000007918 */ /* 0x000fde0000000000 */
[----:B------:R-:W-:-:S15]  /*0e70*/  NOP ;  /* 0x0000000000007918 */ /* 0x000fde0000000000 */
[----:B------:R-:W-:-:S01]  /*0e80*/  NOP ;  /* 0x0000000000007918 */ /* 0x000fc20000000000 */
[----:B-----5:R-:W1:-:S15]  /*0e90*/  F2F.F32.F64 R48, R52 ;  /* 0x0000003400307310 */ /* 0x020e5e0000301000 */
[----:B------:R-:W-:-:S15]  /*0ea0*/  NOP ;  /* 0x0000000000007918 */ /* 0x000fde0000000000 */
[----:B------:R-:W-:-:S15]  /*0eb0*/  NOP ;  /* 0x0000000000007918 */ /* 0x000fde0000000000 */
[----:B------:R-:W-:-:S15]  /*0ec0*/  NOP ;  /* 0x0000000000007918 */ /* 0x000fde0000000000 */
[----:B------:R-:W-:-:S04]  /*0ed0*/  NOP ;  /* 0x0000000000007918 */ /* 0x000fc80000000000 */
[----:B------:R-:W1:Y:S02]  /*0ee0*/  DSETP.GEU.AND P0, PT, |R52|, R32, PT ;  /* 0x000000203400722a */ /* 0x000e640003f0e200 */
[----:B-1----:R-:W-:-:S04]  /*0ef0*/  @!P0 FMUL R48, R48, 1.175494350822287508e-38 ;  /* 0x0080000030308820 */ /* 0x002fc80000400000 */
[----:B------:R-:W-:-:S15]  /*0f00*/  FMUL.FTZ R48, R48, 1 ;  /* 0x3f80000030307820 */ /* 0x000fde0000410000 */
[----:B------:R-:W-:-:S15]  /*0f10*/  NOP ;  /* 0x0000000000007918 */ /* 0x000fde0000000000 */
[----:B------:R-:W-:-:S15]  /*0f20*/  NOP ;  /* 0x0000000000007918 */ /* 0x000fde0000000000 */
[----:B------:R-:W-:-:S13]  /*0f30*/  NOP ;  /* 0x0000000000007918 */ /* 0x000fda0000000000 */
[----:B0-----:R-:W0:-:S15]  /*0f40*/  F2F.F64.F32 R34, R48 ;  /* 0x0000003000227310 */ /* 0x001e1e0000201800 */
[----:B------:R-:W-:-:S15]  /*0f50*/  NOP ;  /* 0x0000000000007918 */ /* 0x000fde0000000000 */
[----:B------:R-:W-:-:S15]  /*0f60*/  NOP ;  /* 0x0000000000007918 */ /* 0x000fde0000000000 */
[----:B------:R-:W-:-:S15]  /*0f70*/  NOP ;  /* 0x0000000000007918 */ /* 0x000fde0000000000 */
[----:B------:R-:W-:-:S04]  /*0f80*/  NOP ;  /* 0x0000000000007918 */ /* 0x000fc80000000000 */
[----:B0-----:R0:W1:Y:S01]  /*0f90*/  DFMA R34, R34, R28, UR8 ;  /* 0x0000000822227e2b */ /* 0x001062000800001c */
[----:B--2---:R-:W-:-:S13]  /*0fa0*/  FSETP.GTU.FTZ.AND P0, PT, R49, RZ, PT ;  /* 0x000000ff3100720b */ /* 0x004fda0003f1c000 */
[----:B01----:R-:W-:Y:S05]  /*0fb0*/  @P0 BRA `(.L_x_79) ;  /* 0x0000000000340947 */ /* 0x003fea0003800000 */
[----:B------:R3:W0:-:S15]  /*0fc0*/  DSETP.GEU.AND P0, PT, |R34|, R32, PT ;  /* 0x000000202200722a */ /* 0x00061e0003f0e200 */
[----:B------:R-:W-:-:S15]  /*0fd0*/  NOP ;  /* 0x0000000000007918 */ /* 0x000fde0000000000 */
[----:B------:R-:W-:-:S15]  /*0fe0*/  NOP ;  /* 0x0000000000007918 */ /* 0x000fde0000000000 */
[----:B------:R-:W-:-:S15]  /*0ff0*/  NOP ;  /* 0x0000000000007918 */ /* 0x000fde0000000000 */
[----:B------:R-:W-:-:S04]  /*1000*/  NOP ;  /* 0x0000000000007918 */ /* 0x000fc80000000000 */
[----:B------:R-:W0:Y:S01]  /*1010*/  F2F.F32.F64 R50, R34 ;  /* 0x0000002200327310 */ /* 0x000e220000301000 */
[----:B---3--:R-:W-:-:S04]  /*1020*/  IMAD.WIDE R32, R47, 0x4, R22 ;  /* 0x000000042f207825 */ /* 0x008fc800078e0216 */
[----:B0-----:R-:W-:-:S04]  /*1030*/  @!P0 FMUL R50, R50, 1.175494350822287508e-38 ;  /* 0x0080000032328820 */ /* 0x001fc80000400000 */
[----:B------:R-:W-:Y:S01]  /*1040*/  FMUL.FTZ R51, R49, R50 ;  /* 0x0000003231337220 */ /* 0x000fe20000410000 */
[----:B----4-:R-:W-:-:S04]  /*1050*/  IMAD.WIDE R48, R47, 0x4, R24 ;  /* 0x000000042f307825 */ /* 0x010fc800078e0218 */
[----:B------:R1:W-:Y:S04]  /*1060*/  STG.E desc[UR6][R32.64], R51 ;  /* 0x0000003320007986 */ /* 0x0003e8000c101906 */
[----:B------:R1:W-:Y:S01]  /*1070*/  STG.E desc[UR6][R48.64], R50 ;  /* 0x0000003230007986 */ /* 0x0003e2000c101906 */
[----:B------:R-:W-:Y:S05]  /*1080*/  BRA `(.L_x_78) ;  /* 0x0000000000147947 */ /* 0x000fea0003800000 */
.L_x_79:
[----:B---3--:R-:W-:Y:S01]  /*1090*/  IMAD.WIDE R32, R47, 0x4, R22 ;  /* 0x000000042f207825 */ /* 0x008fe200078e0216 */
[----:B------:R-:W-:-:S03]  /*10a0*/  MOV R51, 0x3f800000 ;  /* 0x3f80000000337802 */ /* 0x000fc60000000f00 */
[----:B----4-:R-:W-:Y:S01]  /*10b0*/  IMAD.WIDE R34, R47, 0x4, R24 ;  /* 0x000000042f227825 */ /* 0x010fe200078e0218 */
[----:B------:R2:W-:Y:S04]  /*10c0*/  STG.E desc[UR6][R32.64], R49 ;  /* 0x0000003120007986 */ /* 0x0005e8000c101906 */
[----:B------:R2:W-:Y:S02]  /*10d0*/  STG.E desc[UR6][R34.64], R51 ;  /* 0x0000003322007986 */ /* 0x0005e4000c101906 */
.L_x_78:
[----:B------:R-:W-:Y:S05]  /*10e0*/  BSYNC.RECONVERGENT B0 ;  /* 0x0000000000007941 */ /* 0x000fea0003800200 */
.L_x_77:
[----:B------:R-:W-:-:S05]  /*10f0*/  IMAD.IADD R47, R46, 0x1, R47 ;  /* 0x000000012e2f7824 */ /* 0x000fca00078e022f */
[----:B------:R-:W-:-:S13]  /*1100*/  ISETP.GE.AND P0, PT, R47, R12, PT ;  /* 0x0000000c2f00720c */ /* 0x000fda0003f06270 */
[----:B------:R-:W-:Y:S05]  /*1110*/  @P0 BRA `(.L_x_80) ;  /* 0x0000000000a40947 */ /* 0x000fea0003800000 */
[----:B012---:R-:W-:-:S06]  /*1120*/  IMAD.WIDE R48, R47, 0x4, R26 ;  /* 0x000000042f307825 */ /* 0x007fcc00078e021a */
[----:B------:R-:W2:Y:S01]  /*1130*/  LDG.E R49, desc[UR6][R48.64] ;  /* 0x0000000630317981 */ /* 0x000ea2000c1e1900 */
[----:B------:R-:W-:Y:S01]  /*1140*/  MOV R32, 0xf0000000 ;  /* 0xf000000000207802 */ /* 0x000fe20000000f00 */
[----:B------:R-:W-:Y:S01]  /*1150*/  IMAD.MOV.U32 R33, RZ, RZ, 0x380fffff ;  /* 0x380fffffff217424 */ /* 0x000fe200078e00ff */
[----:B------:R-:W0:-:S15]  /*1160*/  F2F.F32.F64 R34, R30 ;  /* 0x0000001e00227310 */ /* 0x000e1e0000301000 */
[----:B------:R-:W-:-:S15]  /*1170*/  NOP ;  /* 0x0000000000007918 */ /* 0x000fde0000000000 */
[----:B------:R-:W-:-:S15]  /*1180*/  NOP ;  /* 0x0000000000007918 */ /* 0x000fde0000000000 */
[----:B------:R-:W-:-:S15]  /*1190*/  NOP ;  /* 0x0000000000007918 */ /* 0x000fde0000000000 */
[----:B------:R-:W-:-:S04]  /*11a0*/  NOP ;  /* 0x0000000000007918 */ /* 0x000fc80000000000 */
[----:B------:R-:W0:Y:S02]  /*11b0*/  DSETP.GEU.AND P0, PT, |R30|, R32, PT ;  /* 0x000000201e00722a */ /* 0x000e240003f0e200 */
[----:B0-----:R-:W-:-:S04]  /*11c0*/  @!P0 FMUL R34, R34, 1.175494350822287508e-38 ;  /* 0x0080000022228820 */ /* 0x001fc80000400000 */
[----:B------:R-:W-:-:S15]  /*11d0*/  FMUL.FTZ R50, R34, 1 ;  /* 0x3f80000022327820 */ /* 0x000fde0000410000 */
[----:B------:R-:W-:-:S15]  /*11e0*/  NOP ;  /* 0x0000000000007918 */ /* 0x000fde0000000000 */
[----:B------:R-:W-:-:S15]  /*11f0*/  NOP ;  /* 0x0000000000007918 */ /* 0x000fde0000000000 */
[----:B------:R-:W-:-:S13]  /*1200*/  NOP ;  /* 0x0000000000007918 */ /* 0x000fda0000000000 */
        /* <DEDUP_REMOVED lines=8> */
[----:B------:R-:W0:-:S15]  /*1290*/  DSETP.GEU.AND P0, PT, |R34|, R32, PT ;  /* 0x000000202200722a */ /* 0x000e1e0003f0e200 */
[----:B------:R-:W-:-:S15]  /*12a0*/  NOP ;  /* 0x0000000000007918 */ /* 0x000fde0000000000 */
[----:B------:R-:W-:-:S15]  /*12b0*/  NOP ;  /* 0x0000000000007918 */ /* 0x000fde0000000000 */
[----:B------:R-:W-:-:S15]  /*12c0*/  NOP ;  /* 0x0000000000007918 */ /* 0x000fde0000000000 */
[----:B------:R-:W-:-:S04]  /*12d0*/  NOP ;  /* 0x0000000000007918 */ /* 0x000fc80000000000 */
[----:B------:R-:W0:Y:S01]  /*12e0*/  F2F.F32.F64 R48, R34 ;  /* 0x0000002200307310 */ /* 0x000e220000301000 */
[----:B---3--:R-:W-:-:S04]  /*12f0*/  IMAD.WIDE R30, R47, 0x4, R22 ;  /* 0x000000042f1e7825 */ /* 0x008fc800078e0216 */
[----:B0-----:R-:W-:Y:S01]  /*1300*/  @!P0 FMUL R48, R48, 1.175494350822287508e-38 ;  /* 0x0080000030308820 */ /* 0x001fe20000400000 */
[----:B----4-:R-:W-:-:S04]  /*1310*/  IMAD.WIDE R32, R47, 0x4, R24 ;  /* 0x000000042f207825 */ /* 0x010fc800078e0218 */
[----:B------:R-:W-:-:S05]  /*1320*/  FMUL.FTZ R49, R49, R48 ;  /* 0x0000003031317220 */ /* 0x000fca0000410000 */
[----:B------:R0:W-:Y:S04]  /*1330*/  STG.E desc[UR6][R30.64], R49 ;  /* 0x000000311e007986 */ /* 0x0001e8000c101906 */
[----:B------:R0:W-:Y:S01]  /*1340*/  STG.E desc[UR6][R32.64], R48 ;  /* 0x0000003020007986 */ /* 0x0001e2000c101906 */
[----:B------:R-:W-:Y:S05]  /*1350*/  BRA `(.L_x_80) ;  /* 0x0000000000147947 */ /* 0x000fea0003800000 */
.L_x_81:
[----:B---3--:R-:W-:Y:S01]  /*1360*/  IMAD.WIDE R32, R47, 0x4, R22 ;  /* 0x000000042f207825 */ /* 0x008fe200078e0216 */
[----:B------:R-:W-:-:S03]  /*1370*/  MOV R35, 0x3f800000 ;  /* 0x3f80000000237802 */ /* 0x000fc60000000f00 */
[----:B----4-:R-:W-:Y:S01]  /*1380*/  IMAD.WIDE R30, R47, 0x4, R24 ;  /* 0x000000042f1e7825 */ /* 0x010fe200078e0218 */
[----:B------:R0:W-:Y:S04]  /*1390*/  STG.E desc[UR6][R32.64], R49 ;  /* 0x0000003120007986 */ /* 0x0001e8000c101906 */
[----:B------:R0:W-:Y:S02]  /*13a0*/  STG.E desc[UR6][R30.64], R35 ;  /* 0x000000231e007986 */ /* 0x0001e4000c101906 */
.L_x_80:
[----:B------:R-:W-:Y:S01]  /*13b0*/  IMAD.IADD R47, R46, 0x1, R47 ;  /* 0x000000012e2f7824 */ /* 0x000fe200078e022f */
[----:B------:R-:W-:Y:S05]  /*13c0*/  WARPSYNC.ALL ;  /* 0x0000000000007948 */ /* 0x000fea0003800000 */
[----:B------:R-:W-:Y:S01]  /*13d0*/  BAR.SYNC.DEFER_BLOCKING 0x0 ;  /* 0x0000000000007b1d */ /* 0x000fe20000010000 */
[----:B------:R-:W-:-:S13]  /*13e0*/  ISETP.GE.AND P0, PT, R47, R15, PT ;  /* 0x0000000f2f00720c */ /* 0x000fda0003f06270 */
[----:B------:R-:W-:Y:S05]  /*13f0*/  @!P0 BRA `(.L_x_82) ;  /* 0xfffffff000f88947 */ /* 0x000fea000383ffff */
[----:B------:R-:W-:Y:S05]  /*1400*/  EXIT ;  /* 0x000000000000794d */ /* 0x000fea0003800000 */
.L_x_83:
        /* <DEDUP_REMOVED lines=15> */
.L_x_111:


//--------------------- .text._ZN2at6native28rrelu_with_noise_cuda_kernelIdLi4EZNS0_28_rrelu_with_noise_cuda_trainIdEEvRNS_6TensorERKS3_S4_RKN3c106ScalarESA_St8optionalINS_9GeneratorEEEUlP24curandStatePhilox4_32_10E0_EEviNS_15PhiloxCudaStateEPT_PKSI_SJ_ddRKT1_ --------------------------
	.section	.text._ZN2at6native28rrelu_with_noise_cuda_kernelIdLi4EZNS0_28_rrelu_with_noise_cuda_trainIdEEvRNS_6TensorERKS3_S4_RKN3c106ScalarESA_St8optionalINS_9GeneratorEEEUlP24curandStatePhilox4_32_10E0_EEviNS_15PhiloxCudaStateEPT_PKSI_SJ_ddRKT1_,"ax",@progbits
	.align	128
        .global         _ZN2at6native28rrelu_with_noise_cuda_kernelIdLi4EZNS0_28_rrelu_with_noise_cuda_trainIdEEvRNS_6TensorERKS3_S4_RKN3c106ScalarESA_St8optionalINS_9GeneratorEEEUlP24curandStatePhilox4_32_10E0_EEviNS_15PhiloxCudaStateEPT_PKSI_SJ_ddRKT1_
        .type           _ZN2at6native28rrelu_with_noise_cuda_kernelIdLi4EZNS0_28_rrelu_with_noise_cuda_trainIdEEvRNS_6TensorERKS3_S4_RKN3c106ScalarESA_St8optionalINS_9GeneratorEEEUlP24curandStatePhilox4_32_10E0_EEviNS_15PhiloxCudaStateEPT_PKSI_SJ_ddRKT1_,@function
        .size           _ZN2at6native28rrelu_with_noise_cuda_kernelIdLi4EZNS0_28_rrelu_with_noise_cuda_trainIdEEvRNS_6TensorERKS3_S4_RKN3c106ScalarESA_St8optionalINS_9GeneratorEEEUlP24curandStatePhilox4_32_10E0_EEviNS_15PhiloxCudaStateEPT_PKSI_SJ_ddRKT1_,(.L_x_112 - _ZN2at6native28rrelu_with_noise_cuda_kernelIdLi4EZNS0_28_rrelu_with_noise_cuda_trainIdEEvRNS_6TensorERKS3_S4_RKN3c106ScalarESA_St8optionalINS_9GeneratorEEEUlP24curandStatePhilox4_32_10E0_EEviNS_15PhiloxCudaStateEPT_PKSI_SJ_ddRKT1_)
        .other          _ZN2at6native28rrelu_with_noise_cuda_kernelIdLi4EZNS0_28_rrelu_with_noise_cuda_trainIdEEvRNS_6TensorERKS3_S4_RKN3c106ScalarESA_St8optionalINS_9GeneratorEEEUlP24curandStatePhilox4_32_10E0_EEviNS_15PhiloxCudaStateEPT_PKSI_SJ_ddRKT1_,@"STO_CUDA_ENTRY STV_DEFAULT"
_ZN2at6native28rrelu_with_noise_cuda_kernelIdLi4EZNS0_28_rrelu_with_noise_cuda_trainIdEEvRNS_6TensorERKS3_S4_RKN3c106ScalarESA_St8optionalINS_9GeneratorEEEUlP24curandStatePhilox4_32_10E0_EEviNS_15PhiloxCudaStateEPT_PKSI_SJ_ddRKT1_:
.text._ZN2at6native28rrelu_with_noise_cuda_kernelIdLi4EZNS0_28_rrelu_with_noise_cuda_trainIdEEvRNS_6TensorERKS3_S4_RKN3c106ScalarESA_St8optionalINS_9GeneratorEEEUlP24curandStatePhilox4_32_10E0_EEviNS_15PhiloxCudaStateEPT_PKSI_SJ_ddRKT1_:
[----:B------:R-:W-:Y:S01]  /*0000*/  LDC R1, c[0x0][0x37c] ;  /* 0x0000df00ff017b82 */ /* 0x000fe20000000800 */
[----:B------:R-:W0:Y:S07]  /*0010*/  LDCU UR4, c[0x0][0x39c] ;  /* 0x00007380ff0477ac */ /* 0x000e2e0008000800 */
[----:B------:R-:W1:Y:S01]  /*0020*/  LDC R9, c[0x0][0x394] ;  /* 0x0000e500ff097b82 */ /* 0x000e620000000800 */
[----:B------:R-:W2:Y:S07]  /*0030*/  LDCU.64 UR6, c[0x0][0x358] ;  /* 0x00006b00ff0677ac */ /* 0x000eae0008000a00 */
[----:B------:R-:W2:Y:S08]  /*0040*/  LDC R36, c[0x0][0x390] ;  /* 0x0000e400ff247b82 */ /* 0x000eb00000000800 */
[----:B------:R-:W3:Y:S01]  /*0050*/  LDC R5, c[0x0][0x360] ;  /* 0x0000d800ff057b82 */ /* 0x000ee20000000800 */
[----:B0-----:R-:W-:-:S06]  /*0060*/  UPRMT UR4, UR4, 0x7770, URZ ;  /* 0x0000777004047896 */ /* 0x001fcc00080000ff */
[----:B------:R-:W-:Y:S01]  /*0070*/  ISETP.NE.AND P0, PT, RZ, UR4, PT ;  /* 0x00000004ff007c0c */ /* 0x000fe2000bf05270 */
[----:B------:R-:W0:Y:S01]  /*0080*/  S2R R6, SR_TID.X ;  /* 0x0000000000067919 */ /* 0x000e220000002100 */
[----:B------:R-:W4:Y:S03]  /*0090*/  LDC R19, c[0x0][0x380] ;  /* 0x0000e000ff137b82 */ /* 0x000f260000000800 */
[----:B------:R-:W5:Y:S08]  /*00a0*/  LDCU.64 UR4, c[0x0][0x388] ;  /* 0x00007100ff0477ac */ /* 0x000f700008000a00 */
[----:B-1----:R-:W-:Y:S01]  /*00b0*/  @P0 IMAD.MOV.U32 R37, RZ, RZ, R9 ;  /* 0x000000ffff250224 */ /* 0x002fe200078e0009 */
[----:B------:R-:W1:Y:S04]  /*00c0*/  @P0 LDC R7, c[0x0][0x398] ;  /* 0x0000e600ff070b82 */ /* 0x000e680000000800 */
[----:B--2---:R0:W1:Y:S01]  /*00d0*/  @P0 LDG.E.64 R2, desc[UR6][R36.64] ;  /* 0x0000000624020981 */ /* 0x004062000c1e1b00 */
[----:B-----5:R-:W-:Y:S01]  /*00e0*/  IMAD.U32 R22, RZ, RZ, UR4 ;  /* 0x00000004ff167e24 */ /* 0x020fe2000f8e00ff */
[----:B------:R-:W-:-:S06]  /*00f0*/  MOV R23, UR5 ;  /* 0x0000000500177c02 */ /* 0x000fcc0008000f00 */
[----:B------:R-:W2:Y:S01]  /*0100*/  @P0 LDG.E.64 R22, desc[UR6][R22.64] ;  /* 0x0000000616160981 */ /* 0x000ea2000c1e1b00 */
[----:B------:R-:W3:Y:S01]  /*0110*/  LDCU UR4, c[0x0][0x370] ;  /* 0x00006e00ff0477ac */ /* 0x000ee20008000800 */
[----:B----4-:R-:W-:Y:S02]  /*0120*/  VIADD R19, R19, 0xffffffff ;  /* 0xffffffff13137836 */ /* 0x010fe40000000000 */
[----:B---3--:R-:W-:Y:S01]  /*0130*/  IMAD R0, R5, UR4, RZ ;  /* 0x0000000405007c24 */ /* 0x008fe2000f8e02ff */
[----:B------:R-:W0:Y:S03]  /*0140*/  S2UR UR4, SR_CTAID.X ;  /* 0x00000000000479c3 */ /* 0x000e260000002500 */
[----:B------:R-:W-:-:S05]  /*0150*/  IMAD.SHL.U32 R16, R0, 0x4, RZ ;  /* 0x0000000400107824 */ /* 0x000fca00078e00ff */
[----:B------:R-:W-:-:S04]  /*0160*/  IABS R17, R16 ;  /* 0x0000001000117213 */ /* 0x000fc80000000000 */
[----:B------:R-:W3:Y:S01]  /*0170*/  I2F.RP R4, R17 ;  /* 0x0000001100047306 */ /* 0x000ee20000209400 */
[----:B0-----:R-:W-:-:S07]  /*0180*/  IMAD R37, R5, UR4, R6 ;  /* 0x0000000405257c24 */ /* 0x001fce000f8e0206 */
[----:B---3--:R-:W0:Y:S01]  /*0190*/  MUFU.RCP R4, R4 ;  /* 0x0000000400047308 */ /* 0x008e220000001000 */
[----:B------:R-:W-:Y:S02]  /*01a0*/  SHF.R.S32.HI R21, RZ, 0x1f, R37 ;  /* 0x0000001fff157819 */ /* 0x000fe40000011425 */
[----:B0-----:R-:W-:-:S05]  /*01b0*/  IADD3 R10, PT, PT, R4, 0xffffffe, RZ ;  /* 0x0ffffffe040a7810 */ /* 0x001fca0007ffe0ff */
[----:B------:R0:W3:Y:S02]  /*01c0*/  F2I.FTZ.U32.TRUNC.NTZ R11, R10 ;  /* 0x0000000a000b7305 */ /* 0x0000e4000021f000 */
[----:B0-----:R-:W-:Y:S01]  /*01d0*/  IMAD.MOV.U32 R10, RZ, RZ, RZ ;  /* 0x000000ffff0a7224 */ /* 0x001fe200078e00ff */
[----:B-1----:R-:W-:Y:S01]  /*01e0*/  @P0 IADD3 R36, P1, PT, R2, R7, RZ ;  /* 0x0000000702240210 */ /* 0x002fe20007f3e0ff */
[----:B------:R-:W-:Y:S01]  /*01f0*/  IMAD.WIDE.U32 R6, R37, -0x326172a9, RZ ;  /* 0xcd9e8d5725067825 */ /* 0x000fe200078e00ff */
[----:B---3--:R-:W-:-:S03]  /*0200*/  IADD3 R2, PT, PT, RZ, -R11, RZ ;  /* 0x8000000bff027210 */ /* 0x008fc60007ffe0ff */
[----:B------:R-:W-:Y:S02]  /*0210*/  @P0 IMAD.X R9, RZ, RZ, R3, P1 ;  /* 0x000000ffff090224 */ /* 0x000fe400008e0603 */
[----:B------:R-:W-:-:S03]  /*0220*/  IMAD R3, R2, R17, RZ ;  /* 0x0000001102037224 */ /* 0x000fc600078e02ff */
[----:B------:R-:W-:Y:S01]  /*0230*/  SHF.R.U32.HI R45, RZ, 0x2, R9 ;  /* 0x00000002ff2d7819 */ /* 0x000fe20000011609 */
[----:B------:R-:W-:Y:S01]  /*0240*/  IMAD.HI.U32 R20, R11, R3, R10 ;  /* 0x000000030b147227 */ /* 0x000fe200078e000a */
[----:B------:R-:W-:Y:S02]  /*0250*/  SHF.R.U64 R44, R36, 0x2, R9 ;  /* 0x00000002242c7819 */ /* 0x000fe40000001209 */
[----:B--2---:R-:W-:Y:S01]  /*0260*/  LOP3.LUT R8, R45, R7, R22, 0x96, !PT ;  /* 0x000000072d087212 */ /* 0x004fe200078e9616 */
[----:B------:R-:W-:Y:S01]  /*0270*/  VIADD R3, R22, 0x9e3779b9 ;  /* 0x9e3779b916037836 */ /* 0x000fe20000000000 */
[----:B------:R-:W-:Y:S01]  /*0280*/  IADD3 R2, PT, PT, R23, -0x4498517b, RZ ;  /* 0xbb67ae8517027810 */ /* 0x000fe20007ffe0ff */
[----:B------:R-:W-:Y:S01]  /*0290*/  IMAD.WIDE.U32 R4, R44, -0x2daee0ad, RZ ;  /* 0xd2511f532c047825 */ /* 0x000fe200078e00ff */
[----:B------:R-:W-:Y:S02]  /*02a0*/  IABS R7, R19 ;  /* 0x0000001300077213 */ /* 0x000fe40000000000 */
[----:B------:R-:W-:Y:S01]  /*02b0*/  LOP3.LUT R19, R19, R16, RZ, 0x3c, !PT ;  /* 0x0000001013137212 */ /* 0x000fe200078e3cff */
[----:B------:R-:W-:Y:S01]  /*02c0*/  IMAD.WIDE.U32 R8, R8, -0x2daee0ad, RZ ;  /* 0xd2511f5308087825 */ /* 0x000fe200078e00ff */
[----:B------:R-:W-:-:S02]  /*02d0*/  LOP3.LUT R12, R21, R5, R23, 0x96, !PT ;  /* 0x00000005150c7212 */ /* 0x000fc400078e9617 */
[----:B------:R-:W-:Y:S02]  /*02e0*/  MOV R5, R7 ;  /* 0x0000000700057202 */ /* 0x000fe40000000f00 */
[----:B------:R-:W-:Y:S01]  /*02f0*/  LOP3.LUT R10, R2, R4, R9, 0x96, !PT ;  /* 0x00000004020a7212 */ /* 0x000fe200078e9609 */
[----:B------:R-:W-:Y:S01]  /*0300*/  IMAD.WIDE.U32 R12, R12, -0x326172a9, RZ ;  /* 0xcd9e8d570c0c7825 */ /* 0x000fe200078e00ff */
[----:B------:R-:W-:Y:S02]  /*0310*/  IABS R4, R16 ;  /* 0x0000001000047213 */ /* 0x000fe40000000000 */
[----:B------:R-:W-:Y:S01]  /*0320*/  IADD3 R7, PT, PT, R22, -0x255992d5, RZ ;  /* 0xdaa66d2b16077810 */ /* 0x000fe20007ffe0ff */
[----:B------:R-:W-:Y:S01]  /*0330*/  IMAD.WIDE.U32 R10, R10, -0x326172a9, RZ ;  /* 0xcd9e8d570a0a7825 */ /* 0x000fe200078e00ff */
[----:B------:R-:W-:Y:S02]  /*0340*/  IADD3 R18, PT, PT, RZ, -R4, RZ ;  /* 0x80000004ff127210 */ /* 0x000fe40007ffe0ff */
[----:B------:R-:W-:Y:S01]  /*0350*/  LOP3.LUT R14, R3, R6, R13, 0x96, !PT ;  /* 0x00000006030e7212 */ /* 0x000fe200078e960d */
[----:B------:R-:W-:Y:S01]  /*0360*/  VIADD R4, R22, 0x3c6ef372 ;  /* 0x3c6ef37216047836 */ /* 0x000fe20000000000 */
[----:B------:R-:W-:Y:S01]  /*0370*/  IADD3 R9, PT, PT, R23, -0x126145ec, RZ ;  /* 0xed9eba1417097810 */ /* 0x000fe20007ffe0ff */
[----:B------:R-:W-:Y:S01]  /*0380*/  IMAD.HI.U32 R20, R20, R5, RZ ;  /* 0x0000000514147227 */ /* 0x000fe200078e00ff */
[----:B------:R-:W-:-:S02]  /*0390*/  ISETP.GE.AND P2, PT, R19, RZ, PT ;  /* 0x000000ff1300720c */ /* 0x000fc40003f46270 */
[----:B------:R-:W-:Y:S01]  /*03a0*/  LOP3.LUT R12, R4, R12, R11, 0x96, !PT ;  /* 0x0000000c040c7212 */ /* 0x000fe200078e960b */
[----:B------:R-:W-:-:S04]  /*03b0*/  IMAD.WIDE.U32 R14, R14, -0x2daee0ad, RZ ;  /* 0xd2511f530e0e7825 */ /* 0x000fc800078e00ff */
[----:B------:R-:W-:Y:S01]  /*03c0*/  IMAD R18, R20, R18, R5 ;  /* 0x0000001214127224 */ /* 0x000fe200078e0205 */
[----:B------:R-:W-:Y:S01]  /*03d0*/  IADD3 R5, PT, PT, R23, 0x76cf5d0a, RZ ;  /* 0x76cf5d0a17057810 */ /* 0x000fe20007ffe0ff */
[----:B------:R-:W-:-:S03]  /*03e0*/  IMAD.WIDE.U32 R12, R12, -0x2daee0ad, RZ ;  /* 0xd2511f530c0c7825 */ /* 0x000fc600078e00ff */
[----:B------:R-:W-:Y:S01]  /*03f0*/  LOP3.LUT R24, R5, R8, R15, 0x96, !PT ;  /* 0x0000000805187212 */ /* 0x000fe200078e960f */
[----:B------:R-:W-:Y:S01]  /*0400*/  VIADD R6, R23, 0x32370b8f ;  /* 0x32370b8f17067836 */ /* 0x000fe20000000000 */
[----:B------:R-:W-:Y:S01]  /*0410*/  ISETP.GT.U32.AND P1, PT, R17, R18, PT ;  /* 0x000000121100720c */ /* 0x000fe20003f24070 */
[----:B------:R-:W-:Y:S02]  /*0420*/  VIADD R8, R22, 0x78dde6e4 ;  /* 0x78dde6e416087836 */ /* 0x000fe40000000000 */
[----:B------:R-:W-:Y:S01]  /*0430*/  IMAD.WIDE.U32 R24, R24, -0x326172a9, RZ ;  /* 0xcd9e8d5718187825 */ /* 0x000fe200078e00ff */
[----:B------:R-:W-:-:S03]  /*0440*/  LOP3.LUT R14, R6, R14, R13, 0x96, !PT ;  /* 0x0000000e060e7212 */ /* 0x000fc600078e960d */
[----:B------:R-:W-:Y:S01]  /*0450*/  VIADD R11, R22, 0x1715609d ;  /* 0x1715609d160b7836 */ /* 0x000fe20000000000 */
[----:B------:R-:W-:Y:S01]  /*0460*/  LOP3.LUT R26, R7, R10, R25, 0x96, !PT ;  /* 0x0000000a071a7212 */ /* 0x000fe200078e9619 */
[----:B------:R-:W-:Y:S01]  /*0470*/  IMAD.WIDE.U32 R14, R14, -0x326172a9, RZ ;  /* 0xcd9e8d570e0e7825 */ /* 0x000fe200078e00ff */
[----:B------:R-:W-:-:S03]  /*0480*/  IADD3 R10, PT, PT, R23, -0x56f99767, RZ ;  /* 0xa9066899170a7810 */ /* 0x000fc60007ffe0ff */
[----:B------:R-:W-:Y:S01]  /*0490*/  @!P1 IMAD.IADD R18, R18, 0x1, -R17 ;  /* 0x0000000112129824 */ /* 0x000fe200078e0a11 */
[----:B------:R-:W-:Y:S01]  /*04a0*/  LOP3.LUT R24, R8, R24, R15, 0x96, !PT ;  /* 0x0000001808187212 */ /* 0x000fe200078e960f */
[----:B------:R-:W-:Y:S01]  /*04b0*/  IMAD.WIDE.U32 R26, R26, -0x2daee0ad, RZ ;  /* 0xd2511f531a1a7825 */ /* 0x000fe200078e00ff */
[----:B------:R-:W-:Y:S02]  /*04c0*/  IADD3 R15, PT, PT, R22, 0x5384540f, RZ ;  /* 0x5384540f160f7810 */ /* 0x000fe40007ffe0ff */
[----:B------:R-:W-:Y:S01]  /*04d0*/  ISETP.GE.U32.AND P0, PT, R18, R17, PT ;  /* 0x000000111200720c */ /* 0x000fe20003f06070 */
[----:B------:R-:W-:Y:S01]  /*04e0*/  IMAD.WIDE.U32 R24, R24, -0x2daee0ad, RZ ;  /* 0xd2511f5318187825 */ /* 0x000fe200078e00ff */
[----:B------:R-:W-:Y:S02]  /*04f0*/  LOP3.LUT R27, R9, R12, R27, 0x96, !PT ;  /* 0x0000000c091b7212 */ /* 0x000fe400078e961b */
[----:B------:R-:W-:Y:S01]  /*0500*/  IADD3 R12, PT, PT, R22, -0x4ab325aa, RZ ;  /* 0xb54cda56160c7810 */ /* 0x000fe20007ffe0ff */
[----:B------:R-:W-:Y:S01]  /*0510*/  @!P1 VIADD R20, R20, 0x1 ;  /* 0x0000000114149836 */ /* 0x000fe20000000000 */
[----:B------:R-:W-:Y:S01]  /*0520*/  LOP3.LUT R18, R10, R26, R25, 0x96, !PT ;  /* 0x0000001a0a127212 */ /* 0x000fe200078e9619 */
[----:B------:R-:W-:Y:S01]  /*0530*/  IMAD.WIDE.U32 R26, R27, -0x326172a9, RZ ;  /* 0xcd9e8d571b1a7825 */ /* 0x000fe200078e00ff */
[----:B------:R-:W-:-:S03]  /*0540*/  ISETP.NE.AND P1, PT, R16, RZ, PT ;  /* 0x000000ff1000720c */ /* 0x000fc60003f25270 */
[----:B------:R-:W-:Y:S01]  /*0550*/  IMAD.WIDE.U32 R18, R18, -0x326172a9, RZ ;  /* 0xcd9e8d5712127825 */ /* 0x000fe200078e00ff */
[----:B------:R-:W-:Y:S02]  /*0560*/  LOP3.LUT R27, R11, R14, R27, 0x96, !PT ;  /* 0x0000000e0b1b7212 */ /* 0x000fe400078e961b */
[----:B------:R-:W-:Y:S01]  /*0570*/  @P0 IADD3 R20, PT, PT, R20, 0x1, RZ ;  /* 0x0000000114140810 */ /* 0x000fe20007ffe0ff */
[----:B------:R-:W-:Y:S01]  /*0580*/  VIADD R13, R23, 0x646e171e ;  /* 0x646e171e170d7836 */ /* 0x000fe20000000000 */
[----:B------:R-:W-:Y:S01]  /*0590*/  LOP3.LUT R25, R12, R26, R19, 0x96, !PT ;  /* 0x0000001a0c197212 */ /* 0x000fe200078e9613 */
[----:B------:R-:W-:Y:S01]  /*05a0*/  IMAD.WIDE.U32 R26, R27, -0x2daee0ad, RZ ;  /* 0xd2511f531b1a7825 */ /* 0x000fe200078e00ff */
[----:B------:R-:W-:-:S03]  /*05b0*/  IADD3 R14, PT, PT, R23, 0x1fd5c5a3, RZ ;  /* 0x1fd5c5a3170e7810 */ /* 0x000fc60007ffe0ff */
        /* <DEDUP_REMOVED lines=8> */
[----:B------:R-:W-:Y:S01]  /*0640*/  ISETP.GE.AND P0, PT, R37, R16, PT ;  /* 0x000000102500720c */ /* 0x000fe20003f06270 */
[----:B------:R-:W-:Y:S01]  /*0650*/  IMAD.WIDE.U32 R32, R32, -0x326172a9, RZ ;  /* 0xcd9e8d5720207825 */ /* 0x000fe200078e00ff */
[----:B------:R-:W-:Y:S02]  /*0660*/  LOP3.LUT R34, R15, R18, R27, 0x96, !PT ;  /* 0x000000120f227212 */ /* 0x000fe400078e961b */
[----:B------:R-:W-:Y:S02]  /*0670*/  IADD3 R18, PT, PT, R23, -0x24c28bd8, RZ ;  /* 0xdb3d742817127810 */ /* 0x000fe40007ffe0ff */
        /* <DEDUP_REMOVED lines=22> */
.L_x_95:
[----:B------:R-:W-:Y:S01]  /*07e0*/  IADD3 R44, PT, PT, R44, 0x1, RZ ;  /* 0x000000012c2c7810 */ /* 0x000fe20007ffe0ff */
[----:B------:R-:W-:Y:S03]  /*07f0*/  BSSY.RECONVERGENT B0, `(.L_x_84) ;  /* 0x000000c000007945 */ /* 0x000fe60003800200 */
[C---:B------:R-:W-:Y:S01]  /*0800*/  ISETP.NE.AND P0, PT, R44.reuse, RZ, PT ;  /* 0x000000ff2c00720c */ /* 0x040fe20003f05270 */
[----:B------:R-:W-:-:S12]  /*0810*/  IMAD.WIDE.U32 R34, R44, -0x2daee0ad, RZ ;  /* 0xd2511f532c227825 */ /* 0x000fd800078e00ff */
        /* <DEDUP_REMOVED lines=9> */
.L_x_85:
[----:B------:R-:W-:Y:S05]  /*08b0*/  BSYNC.RECONVERGENT B0 ;  /* 0x0000000000007941 */ /* 0x000fea0003800200 */
.L_x_84:
        /* <DEDUP_REMOVED lines=55> */
.L_x_86:
        /* <DEDUP_REMOVED lines=9> */
.L_x_87:
[C---:B------:R-:W-:Y:S01]  /*0cc0*/  IMAD.IADD R43, R0.reuse, 0x1, R37 ;  /* 0x00000001002b7824 */ /* 0x040fe200078e0225 */
[----:B-1----:R-:W-:Y:S01]  /*0cd0*/  ISETP.GE.AND P3, PT, R37, R19, PT ;  /* 0x000000132500720c */ /* 0x002fe20003f66270 */
[----:B------:R-:W-:Y:S01]  /*0ce0*/  BSSY.RECONVERGENT B0, `(.L_x_88) ;  /* 0x0000026000007945 */ /* 0x000fe20003800200 */
[----:B------:R-:W-:Y:S01]  /*0cf0*/  HFMA2 R54, -RZ, RZ, 0.1171875, 0 ;  /* 0x2f800000ff367431 */ /* 0x000fe200000001ff */
[----:B------:R-:W-:Y:S02]  /*0d00*/  I2FP.F32.U32 R61, R32 ;  /* 0x00000020003d7245 */ /* 0x000fe40000201000 */
[C---:B------:R-:W-:Y:S02]  /*0d10*/  IADD3 R55, PT, PT, R0.reuse, R43, RZ ;  /* 0x0000002b00377210 */ /* 0x040fe40007ffe0ff */
[-C--:B------:R-:W-:Y:S02]  /*0d20*/  ISETP.GE.AND P0, PT, R43, R19.reuse, PT ;  /* 0x000000132b00720c */ /* 0x080fe40003f06270 */
[----:B------:R-:W-:Y:S01]  /*0d30*/  ISETP.GE.AND P1, PT, R55, R19, PT ;  /* 0x000000133700720c */ /* 0x000fe20003f26270 */
[----:B------:R-:W-:-:S05]  /*0d40*/  IMAD.IADD R57, R0, 0x1, R55 ;  /* 0x0000000100397824 */ /* 0x000fca00078e0237 */
[----:B------:R-:W-:Y:S01]  /*0d50*/  ISETP.GE.AND P2, PT, R57, R19, PT ;  /* 0x000000133900720c */ /* 0x000fe20003f46270 */
[----:B------:R-:W-:-:S12]  /*0d60*/  @P3 BRA `(.L_x_89) ;  /* 0x0000000000743947 */ /* 0x000fd80003800000 */
[----:B---3--:R-:W-:-:S06]  /*0d70*/  IMAD.WIDE R32, R37, 0x8, R24 ;  /* 0x0000000825207825 */ /* 0x008fcc00078e0218 */
[----:B------:R-:W2:Y:S01]  /*0d80*/  LDG.E.64 R32, desc[UR6][R32.64] ;  /* 0x0000000620207981 */ /* 0x000ea2000c1e1b00 */
[----:B------:R-:W-:Y:S01]  /*0d90*/  I2FP.F32.U32 R35, R35 ;  /* 0x0000002300237245 */ /* 0x000fe20000201000 */
[----:B----4-:R-:W-:-:S04]  /*0da0*/  IMAD.WIDE R38, R37, 0x8, R26 ;  /* 0x0000000825267825 */ /* 0x010fc800078e021a */
[----:B------:R-:W-:Y:S01]  /*0db0*/  FFMA.FTZ R35, R35, R54, 1.1641532182693481445e-10 ;  /* 0x2f00000023237423 */ /* 0x000fe20000010036 */
[----:B0-----:R-:W-:-:S04]  /*0dc0*/  IMAD.WIDE R36, R37, 0x8, R28 ;  /* 0x0000000825247825 */ /* 0x001fc800078e021c */
[----:B------:R-:W-:-:S04]  /*0dd0*/  FMUL.FTZ R56, R35, 1 ;  /* 0x3f80000023387820 */ /* 0x000fc80000410000 */
[----:B------:R-:W0:-:S15]  /*0de0*/  F2F.F64.F32 R34, R56 ;  /* 0x0000003800227310 */ /* 0x000e1e0000201800 */
[----:B------:R-:W-:-:S15]  /*0df0*/  NOP ;  /* 0x0000000000007918 */ /* 0x000fde0000000000 */
[----:B------:R-:W-:-:S15]  /*0e00*/  NOP ;  /* 0x0000000000007918 */ /* 0x000fde0000000000 */
[----:B------:R-:W-:-:S15]  /*0e10*/  NOP ;  /* 0x0000000000007918 */ /* 0x000fde0000000000 */
[----:B------:R-:W-:-:S04]  /*0e20*/  NOP ;  /* 0x0000000000007918 */ /* 0x000fc80000000000 */
[----:B0-----:R-:W-:-:S15]  /*0e30*/  DFMA R34, R34, R30, UR8 ;  /* 0x0000000822227e2b */ /* 0x001fde000800001e */
[----:B------:R-:W-:-:S15]  /*0e40*/  NOP ;  /* 0x0000000000007918 */ /* 0x000fde0000000000 */
[----:B------:R-:W-:-:S15]  /*0e50*/  NOP ;  /* 0x0000000000007918 */ /* 0x000fde0000000000 */
[----:B------:R-:W-:-:S15]  /*0e60*/  NOP ;  /* 0x0000000000007918 */ /* 0x000fde0000000000 */
[----:B------:R-:W-:-:S04]  /*0e70*/  NOP ;  /* 0x0000000000007918 */ /* 0x000fc80000000000 */
[----:B--2---:R-:W0:Y:S02]  /*0e80*/  DSETP.GTU.AND P3, PT, R32, RZ, PT ;  /* 0x000000ff2000722a */ /* 0x004e240003f6c000 */
[----:B0-----:R-:W-:Y:S01]  /*0e90*/  @P3 IMAD.MOV.U32 R40, RZ, RZ, 0x0 ;  /* 0x00000000ff283424 */ /* 0x001fe200078e00ff */
[----:B------:R-:W-:-:S15]  /*0ea0*/  @P3 MOV R41, 0x3ff00000 ;  /* 0x3ff0000000293802 */ /* 0x000fde0000000f00 */
[----:B------:R-:W-:-:S15]  /*0eb0*/  NOP ;  /* 0x0000000000007918 */ /* 0x000fde0000000000 */
[----:B------:R-:W-:-:S15]  /*0ec0*/  NOP ;  /* 0x0000000000007918 */ /* 0x000fde0000000000 */
[----:B------:R-:W-:-:S15]  /*0ed0*/  NOP ;  /* 0x0000000000007918 */ /* 0x000fde0000000000 */
[----:B------:R-:W-:-:S01]  /*0ee0*/  NOP ;  /* 0x0000000000007918 */ /* 0x000fc20000000000 */
[----:B------:R-:W0:Y:S02]  /*0ef0*/  @!P3 DMUL R58, R34, R32 ;  /* 0x00000020223ab228 */ /* 0x000e240000000000 */
[----:B0-----:R1:W-:Y:S04]  /*0f00*/  @!P3 STG.E.64 desc[UR6][R38.64], R58 ;  /* 0x0000003a2600b986 */ /* 0x0013e8000c101b06 */
[----:B------:R1:W-:Y:S04]  /*0f10*/  @!P3 STG.E.64 desc[UR6][R36.64], R34 ;  /* 0x000000222400b986 */ /* 0x0003e8000c101b06 */
[----:B------:R1:W-:Y:S04]  /*0f20*/  @P3 STG.E.64 desc[UR6][R38.64], R32 ;  /* 0x0000002026003986 */ /* 0x0003e8000c101b06 */
[----:B------:R1:W-:Y:S02]  /*0f30*/  @P3 STG.E.64 desc[UR6][R36.64], R40 ;  /* 0x0000002824003986 */ /* 0x0003e4000c101b06 */
.L_x_89:
[----:B------:R-:W-:Y:S05]  /*0f40*/  BSYNC.RECONVERGENT B0 ;  /* 0x0000000000007941 */ /* 0x000fea0003800200 */
.L_x_88:
[----:B------:R-:W-:Y:S01]  /*0f50*/  BSSY.RECONVERGENT B0, `(.L_x_90) ;  /* 0x000001f000007945 */ /* 0x000fe20003800200 */
[----:B-1----:R-:W-:Y:S01]  /*0f60*/  I2FP.F32.U32 R59, R42 ;  /* 0x0000002a003b7245 */ /* 0x002fe20000201000 */
[----:B------:R-:W-:Y:S02]  /*0f70*/  FFMA.FTZ R56, R61, R54, 1.1641532182693481445e-10 ;  /* 0x2f0000003d387423 */ /* 0x000fe40000010036 */
[----:B------:R-:W-:Y:S05]  /*0f80*/  @P0 BRA `(.L_x_91) ;  /* 0x00000000006c0947 */ /* 0x000fea0003800000 */
[----:B---3--:R-:W-:-:S06]  /*0f90*/  IMAD.WIDE R34, R43, 0x8, R24 ;  /* 0x000000082b227825 */ /* 0x008fcc00078e0218 */
[----:B------:R-:W2:Y:S01]  /*0fa0*/  LDG.E.64 R34, desc[UR6][R34.64] ;  /* 0x0000000622227981 */ /* 0x000ea2000c1e1b00 */
[----:B------:R-:W-:Y:S01]  /*0fb0*/  FMUL.FTZ R56, R56, 1 ;  /* 0x3f80000038387820 */ /* 0x000fe20000410000 */
[----:B----4-:R-:W-:-:S03]  /*0fc0*/  IMAD.WIDE R36, R43, 0x8, R26 ;  /* 0x000000082b247825 */ /* 0x010fc600078e021a */
[----:B------:R-:W1:Y:S01]  /*0fd0*/  F2F.F64.F32 R38, R56 ;  /* 0x0000003800267310 */ /* 0x000e620000201800 */
[----:B0-----:R-:W-:-:S15]  /*0fe0*/  IMAD.WIDE R32, R43, 0x8, R28 ;  /* 0x000000082b207825 */ /* 0x001fde00078e021c */
[----:B------:R-:W-:-:S15]  /*0ff0*/  NOP ;  /* 0x0000000000007918 */ /* 0x000fde0000000000 */
[----:B------:R-:W-:-:S15]  /*1000*/  NOP ;  /* 0x0000000000007918 */ /* 0x000fde0000000000 */
[----:B------:R-:W-:-:S15]  /*1010*/  NOP ;  /* 0x0000000000007918 */ /* 0x000fde0000000000 */
[----:B------:R-:W-:-:S03]  /*1020*/  NOP ;  /* 0x0000000000007918 */ /* 0x000fc60000000000 */
[----:B-1----:R-:W-:-:S15]  /*1030*/  DFMA R38, R38, R30, UR8 ;  /* 0x0000000826267e2b */ /* 0x002fde000800001e */
        /* <DEDUP_REMOVED lines=16> */
.L_x_91:
[----:B------:R-:W-:Y:S05]  /*1140*/  BSYNC.RECONVERGENT B0 ;  /* 0x0000000000007941 */ /* 0x000fea0003800200 */
.L_x_90:
[----:B------:R-:W-:Y:S01]  /*1150*/  BSSY.RECONVERGENT B0, `(.L_x_92) ;  /* 0x000001f000007945 */ /* 0x000fe20003800200 */
[----:B------:R-:W-:Y:S01]  /*1160*/  I2FP.F32.U32 R53, R53 ;  /* 0x0000003500357245 */ /* 0x000fe20000201000 */
[----:B------:R-:W-:Y:S02]  /*1170*/  FFMA.FTZ R56, R59, R54, 1.1641532182693481445e-10 ;  /* 0x2f0000003b387423 */ /* 0x000fe40000010036 */
[----:B------:R-:W-:Y:S05]  /*1180*/  @P1 BRA `(.L_x_93) ;  /* 0x00000000006c1947 */ /* 0x000fea0003800000 */
[----:B-1-3--:R-:W-:-:S06]  /*1190*/  IMAD.WIDE R32, R55, 0x8, R24 ;  /* 0x0000000837207825 */ /* 0x00afcc00078e0218 */
        /* <DEDUP_REMOVED lines=26> */
.L_x_93:
[----:B------:R-:W-:Y:S05]  /*1340*/  BSYNC.RECONVERGENT B0 ;  /* 0x0000000000007941 */ /* 0x000fea0003800200 */
.L_x_92:
[----:B------:R-:W-:Y:S01]  /*1350*/  FFMA.FTZ R53, R53, R54, 1.1641532182693481445e-10 ;  /* 0x2f00000035357423 */ /* 0x000fe20000010036 */
[----:B------:R-:W-:Y:S06]  /*1360*/  @P2 BRA `(.L_x_94) ;  /* 0x00000000006c2947 */ /* 0x000fec0003800000 */
[----:B-123--:R-:W-:-:S06]  /*1370*/  IMAD.WIDE R34, R57, 0x8, R24 ;  /* 0x0000000839227825 */ /* 0x00efcc00078e0218 */
        /* <DEDUP_REMOVED lines=26> */
.L_x_94:
[----:B012---:R-:W-:Y:S01]  /*1520*/  IMAD.IADD R37, R0, 0x1, R57 ;  /* 0x0000000100257824 */ /* 0x007fe200078e0239 */
[----:B------:R-:W-:Y:S05]  /*1530*/  WARPSYNC.ALL ;  /* 0x0000000000007948 */ /* 0x000fea0003800000 */
[----:B------:R-:W-:Y:S01]  /*1540*/  BAR.SYNC.DEFER_BLOCKING 0x0 ;  /* 0x0000000000007b1d */ /* 0x000fe20000010000 */
[----:B------:R-:W-:-:S13]  /*1550*/  ISETP.GE.AND P0, PT, R37, R16, PT ;  /* 0x000000102500720c */ /* 0x000fda0003f06270 */
[----:B------:R-:W-:Y:S05]  /*1560*/  @!P0 BRA `(.L_x_95) ;  /* 0xfffffff0009c8947 */ /* 0x000fea000383ffff */
[----:B------:R-:W-:Y:S05]  /*1570*/  EXIT ;  /* 0x000000000000794d */ /* 0x000fea0003800000 */
.L_x_96:
        /* <DEDUP_REMOVED lines=16> */
.L_x_112:


//--------------------- .text._ZN2at6native28rrelu_with_noise_cuda_kernelIdLi2EZNS0_28_rrelu_with_noise_cuda_trainIdEEvRNS_6TensorERKS3_S4_RKN3c106ScalarESA_St8optionalINS_9GeneratorEEEUlP24curandStatePhilox4_32_10E_EEviNS_15PhiloxCudaStateEPT_PKSI_SJ_ddRKT1_ --------------------------
	.section	.text._ZN2at6native28rrelu_with_noise_cuda_kernelIdLi2EZNS0_28_rrelu_with_noise_cuda_trainIdEEvRNS_6TensorERKS3_S4_RKN3c106ScalarESA_St8optionalINS_9GeneratorEEEUlP24curandStatePhilox4_32_10E_EEviNS_15PhiloxCudaStateEPT_PKSI_SJ_ddRKT1_,"ax",@progbits
	.align	128
        .global         _ZN2at6native28rrelu_with_noise_cuda_kernelIdLi2EZNS0_28_rrelu_with_noise_cuda_trainIdEEvRNS_6TensorERKS3_S4_RKN3c106ScalarESA_St8optionalINS_9GeneratorEEEUlP24curandStatePhilox4_32_10E_EEviNS_15PhiloxCudaStateEPT_PKSI_SJ_ddRKT1_
        .type           _ZN2at6native28rrelu_with_noise_cuda_kernelIdLi2EZNS0_28_rrelu_with_noise_cuda_trainIdEEvRNS_6TensorERKS3_S4_RKN3c106ScalarESA_St8optionalINS_9GeneratorEEEUlP24curandStatePhilox4_32_10E_EEviNS_15PhiloxCudaStateEPT_PKSI_SJ_ddRKT1_,@function
        .size           _ZN2at6native28rrelu_with_noise_cuda_kernelIdLi2EZNS0_28_rrelu_with_noise_cuda_trainIdEEvRNS_6TensorERKS3_S4_RKN3c106ScalarESA_St8optionalINS_9GeneratorEEEUlP24curandStatePhilox4_32_10E_EEviNS_15PhiloxCudaStateEPT_PKSI_SJ_ddRKT1_,(.L_x_113 - _ZN2at6native28rrelu_with_noise_cuda_kernelIdLi2EZNS0_28_rrelu_with_noise_cuda_trainIdEEvRNS_6TensorERKS3_S4_RKN3c106ScalarESA_St8optionalINS_9GeneratorEEEUlP24curandStatePhilox4_32_10E_EEviNS_15PhiloxCudaStateEPT_PKSI_SJ_ddRKT1_)
        .other          _ZN2at6native28rrelu_with_noise_cuda_kernelIdLi2EZNS0_28_rrelu_with_noise_cuda_trainIdEEvRNS_6TensorERKS3_S4_RKN3c106ScalarESA_St8optionalINS_9GeneratorEEEUlP24curandStatePhilox4_32_10E_EEviNS_15PhiloxCudaStateEPT_PKSI_SJ_ddRKT1_,@"STO_CUDA_ENTRY STV_DEFAULT"
_ZN2at6native28rrelu_with_noise_cuda_kernelIdLi2EZNS0_28_rrelu_with_noise_cuda_trainIdEEvRNS_6TensorERKS3_S4_RKN3c106ScalarESA_St8optionalINS_9GeneratorEEEUlP24curandStatePhilox4_32_10E_EEviNS_15PhiloxCudaStateEPT_PKSI_SJ_ddRKT1_:
.text._ZN2at6native28rrelu_with_noise_cuda_kernelIdLi2EZNS0_28_rrelu_with_noise_cuda_trainIdEEvRNS_6TensorERKS3_S4_RKN3c106ScalarESA_St8optionalINS_9GeneratorEEEUlP24curandStatePhilox4_32_10E_EEviNS_15PhiloxCudaStateEPT_PKSI_SJ_ddRKT1_:
        /* <DEDUP_REMOVED lines=17> */
[----:B---3--:R-:W-:Y:S02]  /*0110*/  VIADD R19, R19, 0xffffffff ;  /* 0xffffffff13137836 */ /* 0x008fe40000000000 */
[----:B--2---:R-:W-:Y:S01]  /*0120*/  IMAD R0, R41, UR4, RZ ;  /* 0x0000000429007c24 */ /* 0x004fe2000f8e02ff */
[----:B------:R-:W0:Y:S04]  /*0130*/  S2UR UR4, SR_CTAID.X ;  /* 0x00000000000479c3 */ /* 0x000e280000002500 */
[----:B------:R-:W-:-:S04]  /*0140*/  SHF.L.U32 R16, R0, 0x1, RZ ;  /* 0x0000000100107819 */ /* 0x000fc800000006ff */
[----:B------:R-:W-:-:S04]  /*0150*/  IABS R17, R16 ;  /* 0x0000001000117213 */ /* 0x000fc80000000000 */
[----:B------:R-:W1:Y:S01]  /*0160*/  I2F.RP R4, R17 ;  /* 0x0000001100047306 */ /* 0x000e620000209400 */
[----:B0-----:R-:W-:-:S07]  /*0170*/  IMAD R41, R41, UR4, R6 ;  /* 0x0000000429297c24 */ /* 0x001fce000f8e0206 */
[----:B-1----:R-:W0:Y:S01]  /*0180*/  MUFU.RCP R4, R4 ;  /* 0x0000000400047308 */ /* 0x002e220000001000 */
[----:B------:R-:W-:Y:S01]  /*0190*/  IMAD.WIDE.U32 R6, R41, -0x326172a9, RZ ;  /* 0xcd9e8d5729067825 */ /* 0x000fe200078e00ff */
[----:B------:R-:W-:-:S03]  /*01a0*/  SHF.R.S32.HI R47, RZ, 0x1f, R41 ;  /* 0x0000001fff2f7819 */ /* 0x000fc60000011429 */
[----:B0-----:R-:W-:-:S04]  /*01b0*/  VIADD R10, R4, 0xffffffe ;  /* 0x0ffffffe040a7836 */ /* 0x001fc80000000000 */
[----:B------:R0:W1:Y:S02]  /*01c0*/  F2I.FTZ.U32.TRUNC.NTZ R11, R10 ;  /* 0x0000000a000b7305 */ /* 0x000064000021f000 */
[----:B0-----:R-:W-:Y:S01]  /*01d0*/  HFMA2 R10, -RZ, RZ, 0, 0 ;  /* 0x00000000ff0a7431 */ /* 0x001fe200000001ff */
[----:B-----5:R-:W-:Y:S02]  /*01e0*/  @P0 IADD3 R34, P1, PT, R2, R5, RZ ;  /* 0x0000000502220210 */ /* 0x020fe40007f3e0ff */
[----:B-1----:R-:W-:-:S03]  /*01f0*/  IADD3 R2, PT, PT, RZ, -R11, RZ ;  /* 0x8000000bff027210 */ /* 0x002fc60007ffe0ff */
[----:B------:R-:W-:Y:S02]  /*0200*/  @P0 IMAD.X R35, RZ, RZ, R3, P1 ;  /* 0x000000ffff230224 */ /* 0x000fe400008e0603 */
[----:B------:R-:W-:-:S03]  /*0210*/  IMAD R3, R2, R17, RZ ;  /* 0x0000001102037224 */ /* 0x000fc600078e02ff */
[----:B------:R-:W-:Y:S01]  /*0220*/  SHF.R.U32.HI R49, RZ, 0x2, R35 ;  /* 0x00000002ff317819 */ /* 0x000fe20000011623 */
[----:B------:R-:W-:Y:S01]  /*0230*/  IMAD.HI.U32 R24, R11, R3, R10 ;  /* 0x000000030b187227 */ /* 0x000fe200078e000a */
[----:B------:R-:W-:-:S05]  /*0240*/  SHF.R.U64 R48, R34, 0x2, R35 ;  /* 0x0000000222307819 */ /* 0x000fca0000001223 */
[----:B------:R-:W-:Y:S01]  /*0250*/  IMAD.WIDE.U32 R4, R48, -0x2daee0ad, RZ ;  /* 0xd2511f5330047825 */ /* 0x000fe200078e00ff */
[----:B----4-:R-:W-:Y:S02]  /*0260*/  LOP3.LUT R8, R49, R7, R20, 0x96, !PT ;  /* 0x0000000731087212 */ /* 0x010fe400078e9614 */
[----:B------:R-:W-:Y:S01]  /*0270*/  IABS R7, R19 ;  /* 0x0000001300077213 */ /* 0x000fe20000000000 */
[----:B------:R-:W-:Y:S01]  /*0280*/  VIADD R2, R21, 0xbb67ae85 ;  /* 0xbb67ae8515027836 */ /* 0x000fe20000000000 */
[----:B------:R-:W-:Y:S01]  /*0290*/  LOP3.LUT R12, R47, R5, R21, 0x96, !PT ;  /* 0x000000052f0c7212 */ /* 0x000fe200078e9615 */
[----:B------:R-:W-:Y:S01]  /*02a0*/  IMAD.WIDE.U32 R8, R8, -0x2daee0ad, RZ ;  /* 0xd2511f5308087825 */ /* 0x000fe200078e00ff */
[----:B------:R-:W-:-:S03]  /*02b0*/  LOP3.LUT R19, R19, R16, RZ, 0x3c, !PT ;  /* 0x0000001013137212 */ /* 0x000fc600078e3cff */
[----:B------:R-:W-:Y:S01]  /*02c0*/  IMAD.MOV.U32 R5, RZ, RZ, R7 ;  /* 0x000000ffff057224 */ /* 0x000fe200078e0007 */
[----:B------:R-:W-:Y:S01]  /*02d0*/  LOP3.LUT R10, R2, R4, R9, 0x96, !PT ;  /* 0x00000004020a7212 */ /* 0x000fe200078e9609 */
[----:B------:R-:W-:Y:S01]  /*02e0*/  IMAD.WIDE.U32 R12, R12, -0x326172a9, RZ ;  /* 0xcd9e8d570c0c7825 */ /* 0x000fe200078e00ff */
[----:B------:R-:W-:Y:S02]  /*02f0*/  IABS R4, R16 ;  /* 0x0000001000047213 */ /* 0x000fe40000000000 */
[----:B------:R-:W-:Y:S01]  /*0300*/  IADD3 R9, PT, PT, R21, -0x126145ec, RZ ;  /* 0xed9eba1415097810 */ /* 0x000fe20007ffe0ff */
[----:B------:R-:W-:Y:S01]  /*0310*/  VIADD R3, R20, 0x9e3779b9 ;  /* 0x9e3779b914037836 */ /* 0x000fe20000000000 */
[----:B------:R-:W-:Y:S01]  /*0320*/  IADD3 R18, PT, PT, RZ, -R4, RZ ;  /* 0x80000004ff127210 */ /* 0x000fe20007ffe0ff */
[----:B------:R-:W-:Y:S01]  /*0330*/  IMAD.HI.U32 R24, R24, R5, RZ ;  /* 0x0000000518187227 */ /* 0x000fe200078e00ff */
[----:B------:R-:W-:Y:S02]  /*0340*/  ISETP.GE.AND P1, PT, R19, RZ, PT ;  /* 0x000000ff1300720c */ /* 0x000fe40003f26270 */
        /* <DEDUP_REMOVED lines=9> */
[----:B------:R-:W-:Y:S01]  /*03e0*/  IADD3 R11, PT, PT, R20, 0x1715609d, RZ ;  /* 0x1715609d140b7810 */ /* 0x000fe20007ffe0ff */
[----:B------:R-:W-:-:S03]  /*03f0*/  IMAD.WIDE.U32 R12, R12, -0x2daee0ad, RZ ;  /* 0xd2511f530c0c7825 */ /* 0x000fc600078e00ff */
[----:B------:R-:W-:Y:S01]  /*0400*/  LOP3.LUT R22, R5, R8, R15, 0x96, !PT ;  /* 0x0000000805167212 */ /* 0x000fe200078e960f */
[----:B------:R-:W-:Y:S01]  /*0410*/  VIADD R7, R20, 0xdaa66d2b ;  /* 0xdaa66d2b14077836 */ /* 0x000fe20000000000 */
[----:B------:R-:W-:Y:S01]  /*0420*/  LOP3.LUT R14, R6, R14, R13, 0x96, !PT ;  /* 0x0000000e060e7212 */ /* 0x000fe200078e960d */
[----:B------:R-:W-:Y:S02]  /*0430*/  VIADD R8, R20, 0x78dde6e4 ;  /* 0x78dde6e414087836 */ /* 0x000fe40000000000 */
[----:B------:R-:W-:-:S04]  /*0440*/  IMAD.WIDE.U32 R22, R22, -0x326172a9, RZ ;  /* 0xcd9e8d5716167825 */ /* 0x000fc800078e00ff */
[----:B------:R-:W-:Y:S01]  /*0450*/  IMAD.WIDE.U32 R14, R14, -0x326172a9, RZ ;  /* 0xcd9e8d570e0e7825 */ /* 0x000fe200078e00ff */
[----:B------:R-:W-:-:S03]  /*0460*/  LOP3.LUT R26, R7, R10, R23, 0x96, !PT ;  /* 0x0000000a071a7212 */ /* 0x000fc600078e9617 */
[----:B------:R-:W-:Y:S01]  /*0470*/  @!P2 IMAD.IADD R18, R18, 0x1, -R17 ;  /* 0x000000011212a824 */ /* 0x000fe200078e0a11 */
[----:B------:R-:W-:Y:S01]  /*0480*/  LOP3.LUT R22, R8, R22, R15, 0x96, !PT ;  /* 0x0000001608167212 */ /* 0x000fe200078e960f */
[----:B------:R-:W-:-:S03]  /*0490*/  IMAD.WIDE.U32 R26, R26, -0x2daee0ad, RZ ;  /* 0xd2511f531a1a7825 */ /* 0x000fc600078e00ff */
[----:B------:R-:W-:Y:S01]  /*04a0*/  ISETP.GE.U32.AND P0, PT, R18, R17, PT ;  /* 0x000000111200720c */ /* 0x000fe20003f06070 */
[----:B------:R-:W-:Y:S01]  /*04b0*/  IMAD.WIDE.U32 R22, R22, -0x2daee0ad, RZ ;  /* 0xd2511f5316167825 */ /* 0x000fe200078e00ff */
[----:B------:R-:W-:-:S03]  /*04c0*/  LOP3.LUT R27, R9, R12, R27, 0x96, !PT ;  /* 0x0000000c091b7212 */ /* 0x000fc600078e961b */
[----:B------:R-:W-:Y:S02]  /*04d0*/  VIADD R10, R21, 0xa9066899 ;  /* 0xa9066899150a7836 */ /* 0x000fe40000000000 */
[----:B------:R-:W-:Y:S01]  /*04e0*/  @!P2 VIADD R24, R24, 0x1 ;  /* 0x000000011818a836 */ /* 0x000fe20000000000 */
[----:B------:R-:W-:Y:S01]  /*04f0*/  ISETP.NE.AND P2, PT, R16, RZ, PT ;  /* 0x000000ff1000720c */ /* 0x000fe20003f45270 */
[----:B------:R-:W-:Y:S01]  /*0500*/  VIADD R12, R20, 0xb54cda56 ;  /* 0xb54cda56140c7836 */ /* 0x000fe20000000000 */
[----:B------:R-:W-:Y:S01]  /*0510*/  LOP3.LUT R18, R10, R26, R23, 0x96, !PT ;  /* 0x0000001a0a127212 */ /* 0x000fe200078e9617 */
[----:B------:R-:W-:Y:S02]  /*0520*/  IMAD.WIDE.U32 R26, R27, -0x326172a9, RZ ;  /* 0xcd9e8d571b1a7825 */ /* 0x000fe400078e00ff */
[----:B------:R-:W-:Y:S02]  /*0530*/  @P0 IADD3 R24, PT, PT, R24, 0x1, RZ ;  /* 0x0000000118180810 */ /* 0x000fe40007ffe0ff */
[----:B------:R-:W-:Y:S01]  /*0540*/  IMAD.WIDE.U32 R18, R18, -0x326172a9, RZ ;  /* 0xcd9e8d5712127825 */ /* 0x000fe200078e00ff */
[----:B------:R-:W-:-:S02]  /*0550*/  LOP3.LUT R27, R11, R14, R27, 0x96, !PT ;  /* 0x0000000e0b1b7212 */ /* 0x000fc400078e961b */
[----:B------:R-:W-:Y:S01]  /*0560*/  MOV R17, R24 ;  /* 0x0000001800117202 */ /* 0x000fe20000000f00 */
[----:B------:R-:W-:Y:S01]  /*0570*/  VIADD R13, R21, 0x646e171e ;  /* 0x646e171e150d7836 */ /* 0x000fe20000000000 */
[----:B------:R-:W-:Y:S01]  /*0580*/  LOP3.LUT R23, R12, R26, R19, 0x96, !PT ;  /* 0x0000001a0c177212 */ /* 0x000fe200078e9613 */
[----:B------:R-:W-:Y:S01]  /*0590*/  IMAD.WIDE.U32 R26, R27, -0x2daee0ad, RZ ;  /* 0xd2511f531b1a7825 */ /* 0x000fe200078e00ff */
[----:B------:R-:W-:Y:S02]  /*05a0*/  @!P1 IADD3 R17, PT, PT, -R17, RZ, RZ ;  /* 0x000000ff11119210 */ /* 0x000fe40007ffe1ff */
[----:B------:R-:W-:Y:S01]  /*05b0*/  @!P2 LOP3.LUT R17, RZ, R16, RZ, 0x33, !PT ;  /* 0x00000010ff11a212 */ /* 0x000fe200078e33ff */
[----:B------:R-:W-:Y:S01]  /*05c0*/  VIADD R14, R21, 0x1fd5c5a3 ;  /* 0x1fd5c5a3150e7836 */ /* 0x000fe20000000000 */
[----:B------:R-:W-:Y:S01]  /*05d0*/  LOP3.LUT R24, R13, R22, R27, 0x96, !PT ;  /* 0x000000160d187212 */ /* 0x000fe200078e961b */
[----:B------:R-:W-:-:S04]  /*05e0*/  IMAD.WIDE.U32 R22, R23, -0x2daee0ad, RZ ;  /* 0xd2511f5317167825 */ /* 0x000fc800078e00ff */
[----:B------:R-:W-:Y:S01]  /*05f0*/  IMAD R16, R16, R17, R16 ;  /* 0x0000001110107224 */ /* 0x000fe200078e0210 */
[----:B------:R-:W-:Y:S01]  /*0600*/  LOP3.LUT R30, R14, R26, R23, 0x96, !PT ;  /* 0x0000001a0e1e7212 */ /* 0x000fe200078e9617 */
[----:B------:R-:W-:Y:S01]  /*0610*/  IMAD.WIDE.U32 R24, R24, -0x326172a9, RZ ;  /* 0xcd9e8d5718187825 */ /* 0x000fe200078e00ff */
[C---:B------:R-:W-:Y:S02]  /*0620*/  IADD3 R17, PT, PT, R20.reuse, -0xe443238, RZ ;  /* 0xf1bbcdc814117810 */ /* 0x040fe40007ffe0ff */
[----:B------:R-:W-:Y:S01]  /*0630*/  ISETP.GE.AND P0, PT, R41, R16, PT ;  /* 0x000000102900720c */ /* 0x000fe20003f06270 */
[----:B------:R-:W-:Y:S02]  /*0640*/  VIADD R15, R20, 0x5384540f ;  /* 0x5384540f140f7836 */ /* 0x000fe40000000000 */
[----:B------:R-:W-:-:S03]  /*0650*/  IMAD.WIDE.U32 R30, R30, -0x326172a9, RZ ;  /* 0xcd9e8d571e1e7825 */ /* 0x000fc600078e00ff */
[----:B------:R-:W-:Y:S01]  /*0660*/  LOP3.LUT R32, R15, R18, R25, 0x96, !PT ;  /* 0x000000120f207212 */ /* 0x000fe200078e9619 */
[----:B------:R-:W-:Y:S01]  /*0670*/  VIADD R18, R21, 0xdb3d7428 ;  /* 0xdb3d742815127836 */ /* 0x000fe20000000000 */
[----:B------:R-:W-:-:S03]  /*0680*/  LOP3.LUT R50, R17, R24, R31, 0x96, !PT ;  /* 0x0000001811327212 */ /* 0x000fc600078e961f */
        /* <DEDUP_REMOVED lines=21> */
.L_x_104:
[----:B------:R-:W-:Y:S01]  /*07e0*/  VIADD R48, R48, 0x1 ;  /* 0x0000000130307836 */ /* 0x000fe20000000000 */
[----:B------:R-:W-:Y:S03]  /*07f0*/  BSSY.RECONVERGENT B0, `(.L_x_97) ;  /* 0x000000c000007945 */ /* 0x000fe60003800200 */
[C---:B------:R-:W-:Y:S01]  /*0800*/  IMAD.WIDE.U32 R32, R48.reuse, -0x2daee0ad, RZ ;  /* 0xd2511f5330207825 */ /* 0x040fe200078e00ff */
        /* <DEDUP_REMOVED lines=10> */
.L_x_98:
[----:B------:R-:W-:Y:S05]  /*08b0*/  BSYNC.RECONVERGENT B0 ;  /* 0x0000000000007941 */ /* 0x000fea0003800200 */
.L_x_97:
        /* <DEDUP_REMOVED lines=33> */
[----:B------:R-:W-:Y:S01]  /*0ad0*/  IMAD.WIDE.U32 R32, R33, -0x2daee0ad, RZ ;  /* 0xd2511f5321207825 */ /* 0x000fe200078e00ff */
[----:B------:R-:W-:-:S03]  /*0ae0*/  MOV R37, R51 ;  /* 0x0000003300257202 */ /* 0x000fc60000000f00 */
[----:B------:R-:W-:Y:S01]  /*0af0*/  IMAD.WIDE.U32 R30, R30, -0x326172a9, RZ ;  /* 0xcd9e8d571e1e7825 */ /* 0x000fe200078e00ff */
[----:B------:R-:W-:-:S03]  /*0b00*/  LOP3.LUT R35, R18, R36, R33, 0x96, !PT ;  /* 0x0000002412237212 */ /* 0x000fc600078e9621 */
[----:B------:R-:W-:Y:S01]  /*0b10*/  IMAD.MOV.U32 R36, RZ, RZ, R54 ;  /* 0x000000ffff247224 */ /* 0x000fe200078e0036 */
[----:B------:R-:W-:Y:S01]  /*0b20*/  LOP3.LUT R50, R17, R34, R31, 0x96, !PT ;  /* 0x0000002211327212 */ /* 0x000fe200078e961f */
[----:B------:R-:W-:-:S04]  /*0b30*/  IMAD.WIDE.U32 R34, R35, -0x326172a9, RZ ;  /* 0xcd9e8d5723227825 */ /* 0x000fc800078e00ff */
[----:B------:R-:W-:Y:S01]  /*0b40*/  IMAD.HI.U32 R31, R50, -0x2daee0ad, RZ ;  /* 0xd2511f53321f7827 */ /* 0x000fe200078e00ff */
[----:B------:R-:W-:Y:S02]  /*0b50*/  MOV R54, R34 ;  /* 0x0000002200367202 */ /* 0x000fe40000000f00 */
[----:B------:R-:W-:Y:S01]  /*0b60*/  LOP3.LUT R51, R46, R30, R35, 0x96, !PT ;  /* 0x0000001e2e337212 */ /* 0x000fe200078e9623 */
        /* <DEDUP_REMOVED lines=12> */
.L_x_99:
        /* <DEDUP_REMOVED lines=9> */
.L_x_100:
[----:B-1----:R-:W-:Y:S01]  /*0cc0*/  ISETP.GE.AND P0, PT, R41, R19, PT ;  /* 0x000000132900720c */ /* 0x002fe20003f06270 */
[----:B------:R-:W-:Y:S01]  /*0cd0*/  IMAD.WIDE.U32 R30, R30, 0x200000, RZ ;  /* 0x002000001e1e7825 */ /* 0x000fe200078e00ff */
[----:B------:R-:W-:Y:S01]  /*0ce0*/  IADD3 R57, PT, PT, R0, R41, RZ ;  /* 0x0000002900397210 */ /* 0x000fe20007ffe0ff */
[----:B------:R-:W-:Y:S02]  /*0cf0*/  BSSY.RECONVERGENT B0, `(.L_x_101) ;  /* 0x0000027000007945 */ /* 0x000fe40003800200 */
[----:B------:R-:W-:Y:S01]  /*0d00*/  IMAD.MOV.U32 R32, RZ, RZ, 0x0 ;  /* 0x00000000ff207424 */ /* 0x000fe200078e00ff */
[----:B------:R-:W-:Y:S01]  /*0d10*/  LOP3.LUT R60, R30, R33, RZ, 0x3c, !PT ;  /* 0x000000211e3c7212 */ /* 0x000fe200078e3cff */
[----:B------:R-:W-:Y:S01]  /*0d20*/  HFMA2 R33, -RZ, RZ, 1.15625, 0 ;  /* 0x3ca00000ff217431 */ /* 0x000fe200000001ff */
[----:B------:R-:W-:-:S05]  /*0d30*/  ISETP.GE.AND P1, PT, R57, R19, PT ;  /* 0x000000133900720c */ /* 0x000fca0003f26270 */
[----:B------:R-:W-:Y:S08]  /*0d40*/  @P0 BRA `(.L_x_102) ;  /* 0x0000000000840947 */ /* 0x000ff00003800000 */
[----:B---3--:R-:W-:-:S06]  /*0d50*/  IMAD.WIDE R34, R41, 0x8, R22 ;  /* 0x0000000829227825 */ /* 0x008fcc00078e0216 */
[----:B------:R-:W2:Y:S01]  /*0d60*/  LDG.E.64 R34, desc[UR6][R34.64] ;  /* 0x0000000622227981 */ /* 0x000ea2000c1e1b00 */
[----:B------:R-:W-:-:S04]  /*0d70*/  IMAD.WIDE.U32 R58, R36, 0x200000, RZ ;  /* 0x00200000243a7825 */ /* 0x000fc800078e00ff */
[----:B----4-:R-:W-:Y:S01]  /*0d80*/  IMAD.WIDE R38, R41, 0x8, R24 ;  /* 0x0000000829267825 */ /* 0x010fe200078e0218 */
[----:B------:R-:W-:-:S03]  /*0d90*/  LOP3.LUT R58, R58, R37, RZ, 0x3c, !PT ;  /* 0x000000253a3a7212 */ /* 0x000fc600078e3cff */
[----:B0-----:R-:W-:Y:S01]  /*0da0*/  IMAD.WIDE R40, R41, 0x8, R26 ;  /* 0x0000000829287825 */ /* 0x001fe200078e021a */
[----:B------:R-:W0:-:S15]  /*0db0*/  I2F.F64.U64 R36, R58 ;  /* 0x0000003a00247312 */ /* 0x000e1e0000301800 */
[----:B------:R-:W-:-:S15]  /*0dc0*/  NOP ;  /* 0x0000000000007918 */ /* 0x000fde0000000000 */
[----:B------:R-:W-:-:S15]  /*0dd0*/  NOP ;  /* 0x0000000000007918 */ /* 0x000fde0000000000 */
[----:B------:R-:W-:-:S15]  /*0de0*/  NOP ;  /* 0x0000000000007918 */ /* 0x000fde0000000000 */
[----:B------:R-:W-:-:S04]  /*0df0*/  NOP ;  /* 0x0000000000007918 */ /* 0x000fc80000000000 */
[----:B0-----:R-:W0:-:S15]  /*0e00*/  DFMA R36, R36, R32, 5.5511151231257827021e-17 ;  /* 0x3c9000002424742b */ /* 0x001e1e0000000020 */
        /* <DEDUP_REMOVED lines=21> */
.L_x_102:
[----:B------:R-:W-:Y:S05]  /*0f60*/  BSYNC.RECONVERGENT B0 ;  /* 0x0000000000007941 */ /* 0x000fea0003800200 */
.L_x_101:
[----:B------:R-:W-:-:S04]  /*0f70*/  IMAD.MOV.U32 R61, RZ, RZ, R31 ;  /* 0x000000ffff3d7224 */ /* 0x000fc800078e001f */
[----:B-1----:R-:W1:-:S15]  /*0f80*/  I2F.F64.U64 R34, R60 ;  /* 0x0000003c00227312 */ /* 0x002e5e0000301800 */
[----:B------:R-:W-:-:S15]  /*0f90*/  NOP ;  /* 0x0000000000007918 */ /* 0x000fde0000000000 */
[----:B------:R-:W-:-:S15]  /*0fa0*/  NOP ;  /* 0x0000000000007918 */ /* 0x000fde0000000000 */
[----:B------:R-:W-:-:S15]  /*0fb0*/  NOP ;  /* 0x0000000000007918 */ /* 0x000fde0000000000 */
[----:B------:R-:W-:-:S04]  /*0fc0*/  NOP ;  /* 0x0000000000007918 */ /* 0x000fc80000000000 */
[----:B-1----:R1:W2:Y:S02]  /*0fd0*/  DFMA R34, R34, R32, 5.5511151231257827021e-17 ;  /* 0x3c9000002222742b */ /* 0x0022a40000000020 */
[----:B-12---:R-:W-:Y:S05]  /*0fe0*/  @P1 BRA `(.L_x_103) ;  /* 0x0000000000541947 */ /* 0x006fea0003800000 */
[----:B---3--:R-:W-:-:S06]  /*0ff0*/  IMAD.WIDE R30, R57, 0x8, R22 ;  /* 0x00000008391e7825 */ /* 0x008fcc00078e0216 */
[----:B------:R-:W2:Y:S01]  /*1000*/  LDG.E.64 R30, desc[UR6][R30.64] ;  /* 0x000000061e1e7981 */ /* 0x000ea2000c1e1b00 */
[C---:B----4-:R-:W-:Y:S01]  /*1010*/  IMAD.WIDE R38, R57.reuse, 0x8, R24 ;  /* 0x0000000839267825 */ /* 0x050fe200078e0218 */
[----:B0-----:R-:W-:Y:S03]  /*1020*/  DFMA R34, R34, R28, UR8 ;  /* 0x0000000822227e2b */ /* 0x001fe6000800001c */
[----:B------:R-:W-:-:S15]  /*1030*/  IMAD.WIDE R36, R57, 0x8, R26 ;  /* 0x0000000839247825 */ /* 0x000fde00078e021a */
[----:B------:R-:W-:-:S15]  /*1040*/  NOP ;  /* 0x0000000000007918 */ /* 0x000fde0000000000 */
[----:B------:R-:W-:-:S15]  /*1050*/  NOP ;  /* 0x0000000000007918 */ /* 0x000fde0000000000 */
[----:B------:R-:W-:-:S15]  /*1060*/  NOP ;  /* 0x0000000000007918 */ /* 0x000fde0000000000 */
[----:B------:R-:W-:-:S01]  /*1070*/  NOP ;  /* 0x0000000000007918 */ /* 0x000fc20000000000 */
[----:B--2---:R-:W0:Y:S02]  /*1080*/  DSETP.GTU.AND P0, PT, R30, RZ, PT ;  /* 0x000000ff1e00722a */ /* 0x004e240003f0c000 */
[----:B0-----:R-:W-:Y:S01]  /*1090*/  @P0 MOV R32, 0x0 ;  /* 0x0000000000200802 */ /* 0x001fe20000000f00 */
[----:B------:R-:W-:-:S15]  /*10a0*/  @P0 IMAD.MOV.U32 R33, RZ, RZ, 0x3ff00000 ;  /* 0x3ff00000ff210424 */ /* 0x000fde00078e00ff */
        /* <DEDUP_REMOVED lines=9> */
.L_x_103:
[----:B-1----:R-:W-:Y:S01]  /*1140*/  IADD3 R41, PT, PT, R0, R57, RZ ;  /* 0x0000003900297210 */ /* 0x002fe20007ffe0ff */
[----:B------:R-:W-:Y:S05]  /*1150*/  WARPSYNC.ALL ;  /* 0x0000000000007948 */ /* 0x000fea0003800000 */
[----:B------:R-:W-:Y:S01]  /*1160*/  BAR.SYNC.DEFER_BLOCKING 0x0 ;  /* 0x0000000000007b1d */ /* 0x000fe20000010000 */
[----:B------:R-:W-:-:S13]  /*1170*/  ISETP.GE.AND P0, PT, R41, R16, PT ;  /* 0x000000102900720c */ /* 0x000fda0003f06270 */
[----:B------:R-:W-:Y:S05]  /*1180*/  @!P0 BRA `(.L_x_104) ;  /* 0xfffffff400948947 */ /* 0x000fea000383ffff */
[----:B------:R-:W-:Y:S05]  /*1190*/  EXIT ;  /* 0x000000000000794d */ /* 0x000fea0003800000 */
.L_x_105:
        /* <DEDUP_REMOVED lines=14> */
.L_x_113:


//--------------------- .nv.global.init           --------------------------
	.section	.nv.global.init,"aw",@progbits
	.align	4
.nv.global.init:
	.type		mrg32k3aM1SubSeq,@object
	.size		mrg32k3aM1SubSeq,(mrg32k3aM2SubSeq - mrg32k3aM1SubSeq)
mrg32k3aM1SubSeq:
        /*0000*/ 	.byte	0x0b, 0xcc, 0xee, 0x04, 0x73, 0x29, 0x8b, 0x6f, 0xf6, 0x53, 0x03, 0xf6, 0x23, 0xf6, 0xea, 0xda
        /* <DEDUP_REMOVED lines=125> */
	.type		mrg32k3aM2SubSeq,@object
	.size		mrg32k3aM2SubSeq,(mrg32k3aM1 - mrg32k3aM2SubSeq)
mrg32k3aM2SubSeq:
        /* <DEDUP_REMOVED lines=126> */
	.type		mrg32k3aM1,@object
	.size		mrg32k3aM1,(mrg32k3aM1Seq - mrg32k3aM1)
mrg32k3aM1:
        /* <DEDUP_REMOVED lines=144> */
	.type		mrg32k3aM1Seq,@object
	.size		mrg32k3aM1Seq,(mrg32k3aM2 - mrg32k3aM1Seq)
mrg32k3aM1Seq:
        /* <DEDUP_REMOVED lines=144> */
	.type		mrg32k3aM2,@object
	.size		mrg32k3aM2,(mrg32k3aM2Seq - mrg32k3aM2)
mrg32k3aM2:
        /* <DEDUP_REMOVED lines=144> */
	.type		mrg32k3aM2Seq,@object
	.size		mrg32k3aM2Seq,(precalc_xorwow_matrix - mrg32k3aM2Seq)
mrg32k3aM2Seq:
        /* <DEDUP_REMOVED lines=144> */
	.type		precalc_xorwow_matrix,@object
	.size		precalc_xorwow_matrix,(precalc_xorwow_offset_matrix - precalc_xorwow_matrix)
precalc_xorwow_matrix:
        /* <DEDUP_REMOVED lines=6400> */
	.type		precalc_xorwow_offset_matrix,@object
	.size		precalc_xorwow_offset_matrix,(.L_1 - precalc_xorwow_offset_matrix)
precalc_xorwow_offset_matrix:
        /* <DEDUP_REMOVED lines=6400> */
.L_1:


//--------------------- .nv.shared.reserved.0     --------------------------
	.section	.nv.shared.reserved.0,"aw",@nobits
	.weak		__nv_reservedSMEM_offset_0_alias
	.size		__nv_reservedSMEM_offset_0_alias, 0, 64
	.other		__nv_reservedSMEM_offset_0_alias,@"STO_CUDA_RESERVED_SHARED STV_DEFAULT"
__nv_reservedSMEM_offset_0_alias:
	.zero		0
	.zero		64


//--------------------- .nv.global                --------------------------
	.section	.nv.global,"aw",@nobits
.nv.global:
	.type		_ZN48_INTERNAL_12cf7792_17_RreluWithNoise_cu_512e7e354cuda3std3__48in_placeE,@object
	.size		_ZN48_INTERNAL_12cf7792_17_RreluWithNoise_cu_512e7e354cuda3std3__48in_placeE,(_ZN48_INTERNAL_12cf7792_17_RreluWithNoise_cu_512e7e354cuda3std6ranges3__45__cpo8distanceE - _ZN48_INTERNAL_12cf7792_17_RreluWithNoise_cu_512e7e354cuda3std3__48in_placeE)
_ZN48_INTERNAL_12cf7792_17_RreluWithNoise_cu_512e7e354cuda3std3__48in_placeE:
	.zero		1
	.type		_ZN48_INTERNAL_12cf7792_17_RreluWithNoise_cu_512e7e354cuda3std6ranges3__45__cpo8distanceE,@object
	.size		_ZN48_INTERNAL_12cf7792_17_RreluWithNoise_cu_512e7e354cuda3std6ranges3__45__cpo8distanceE,(_ZN48_INTERNAL_12cf7792_17_RreluWithNoise_cu_512e7e354cuda3std3__45__cpo6cbeginE - _ZN48_INTERNAL_12cf7792_17_RreluWithNoise_cu_512e7e354cuda3std6ranges3__45__cpo8distanceE)
_ZN48_INTERNAL_12cf7792_17_RreluWithNoise_cu_512e7e354cuda3std6ranges3__45__cpo8distanceE:
	.zero		1
	.type		_ZN48_INTERNAL_12cf7792_17_RreluWithNoise_cu_512e7e354cuda3std3__45__cpo6cbeginE,@object
	.size		_ZN48_INTERNAL_12cf7792_17_RreluWithNoise_cu_512e7e354cuda3std3__45__cpo6cbeginE,(_ZN48_INTERNAL_12cf7792_17_RreluWithNoise_cu_512e7e354cuda3std6ranges3__45__cpo7advanceE - _ZN48_INTERNAL_12cf7792_17_RreluWithNoise_cu_512e7e354cuda3std3__45__cpo6cbeginE)
_ZN48_INTERNAL_12cf7792_17_RreluWithNoise_cu_512e7e354cuda3std3__45__cpo6cbeginE:
	.zero		1
	.type		_ZN48_INTERNAL_12cf7792_17_RreluWithNoise_cu_512e7e354cuda3std6ranges3__45__cpo7advanceE,@object
	.size		_ZN48_INTERNAL_12cf7792_17_RreluWithNoise_cu_512e7e354cuda3std6ranges3__45__cpo7advanceE,(_ZN48_INTERNAL_12cf7792_17_RreluWithNoise_cu_512e7e354cuda3std3__45__cpo7crbeginE - _ZN48_INTERNAL_12cf7792_17_RreluWithNoise_cu_512e7e354cuda3std6ranges3__45__cpo7advanceE)
_ZN48_INTERNAL_12cf7792_17_RreluWithNoise_cu_512e7e354cuda3std6ranges3__45__cpo7advanceE:
	.zero		1
	.type		_ZN48_INTERNAL_12cf7792_17_RreluWithNoise_cu_512e7e354cuda3std3__45__cpo7crbeginE,@object
	.size		_ZN48_INTERNAL_12cf7792_17_RreluWithNoise_cu_512e7e354cuda3std3__45__cpo7crbeginE,(_ZN48_INTERNAL_12cf7792_17_RreluWithNoise_cu_512e7e354cuda3std6ranges3__45__cpo4dataE - _ZN48_INTERNAL_12cf7792_17_RreluWithNoise_cu_512e7e354cuda3std3__45__cpo7crbeginE)
_ZN48_INTERNAL_12cf7792_17_RreluWithNoise_cu_512e7e354cuda3std3__45__cpo7crbeginE:
	.zero		1
	.type		_ZN48_INTERNAL_12cf7792_17_RreluWithNoise_cu_512e7e354cuda3std6ranges3__45__cpo4dataE,@object
	.size		_ZN48_INTERNAL_12cf7792_17_RreluWithNoise_cu_512e7e354cuda3std6ranges3__45__cpo4dataE,(_ZN48_INTERNAL_12cf7792_17_RreluWithNoise_cu_512e7e354cuda3std6ranges3__45__cpo5beginE - _ZN48_INTERNAL_12cf7792_17_RreluWithNoise_cu_512e7e354cuda3std6ranges3__45__cpo4dataE)
_ZN48_INTERNAL_12cf7792_17_RreluWithNoise_cu_512e7e354cuda3std6ranges3__45__cpo4dataE:
	.zero		1
	.type		_ZN48_INTERNAL_12cf7792_17_RreluWithNoise_cu_512e7e354cuda3std6ranges3__45__cpo5beginE,@object
	.size		_ZN48_INTERNAL_12cf7792_17_RreluWithNoise_cu_512e7e354cuda3std6ranges3__45__cpo5beginE,(_ZN48_INTERNAL_12cf7792_17_RreluWithNoise_cu_512e7e354cuda3std3__450_GLOBAL__N__12cf7792_17_RreluWithNoise_cu_512e7e356ignoreE - _ZN48_INTERNAL_12cf7792_17_RreluWithNoise_cu_512e7e354cuda3std6ranges3__45__cpo5beginE)
_ZN48_INTERNAL_12cf7792_17_RreluWithNoise_cu_512e7e354cuda3std6ranges3__45__cpo5beginE:
	.zero		1
	.type		_ZN48_INTERNAL_12cf7792_17_RreluWithNoise_cu_512e7e354cuda3std3__450_GLOBAL__N__12cf7792_17_RreluWithNoise_cu_512e7e356ignoreE,@object
	.size		_ZN48_INTERNAL_12cf7792_17_RreluWithNoise_cu_512e7e354cuda3std3__450_GLOBAL__N__12cf7792_17_RreluWithNoise_cu_512e7e356ignoreE,(_ZN48_INTERNAL_12cf7792_17_RreluWithNoise_cu_512e7e354cuda3std6ranges3__45__cpo4sizeE - _ZN48_INTERNAL_12cf7792_17_RreluWithNoise_cu_512e7e354cuda3std3__450_GLOBAL__N__12cf7792_17_RreluWithNoise_cu_512e7e356ignoreE)
_ZN48_INTERNAL_12cf7792_17_RreluWithNoise_cu_512e7e354cuda3std3__450_GLOBAL__N__12cf7792_17_RreluWithNoise_cu_512e7e356ignoreE:
	.zero		1
	.type		_ZN48_INTERNAL_12cf7792_17_RreluWithNoise_cu_512e7e354cuda3std6ranges3__45__cpo4sizeE,@object
	.size		_ZN48_INTERNAL_12cf7792_17_RreluWithNoise_cu_512e7e354cuda3std6ranges3__45__cpo4sizeE,(_ZN48_INTERNAL_12cf7792_17_RreluWithNoise_cu_512e7e354cuda3std3__45__cpo5beginE - _ZN48_INTERNAL_12cf7792_17_RreluWithNoise_cu_512e7e354cuda3std6ranges3__45__cpo4sizeE)
_ZN48_INTERNAL_12cf7792_17_RreluWithNoise_cu_512e7e354cuda3std6ranges3__45__cpo4sizeE:
	.zero		1
	.type		_ZN48_INTERNAL_12cf7792_17_RreluWithNoise_cu_512e7e354cuda3std3__45__cpo5beginE,@object
	.size		_ZN48_INTERNAL_12cf7792_17_RreluWithNoise_cu_512e7e354cuda3std3__45__cpo5beginE,(_ZN48_INTERNAL_12cf7792_17_RreluWithNoise_cu_512e7e354cuda3std6ranges3__45__cpo6cbeginE - _ZN48_INTERNAL_12cf7792_17_RreluWithNoise_cu_512e7e354cuda3std3__45__cpo5beginE)
_ZN48_INTERNAL_12cf7792_17_RreluWithNoise_cu_512e7e354cuda3std3__45__cpo5beginE:
	.zero		1
	.type		_ZN48_INTERNAL_12cf7792_17_RreluWithNoise_cu_512e7e354cuda3std6ranges3__45__cpo6cbeginE,@object
	.size		_ZN48_INTERNAL_12cf7792_17_RreluWithNoise_cu_512e7e354cuda3std6ranges3__45__cpo6cbeginE,(_ZN48_INTERNAL_12cf7792_17_RreluWithNoise_cu_512e7e354cuda3std3__45__cpo6rbeginE - _ZN48_INTERNAL_12cf7792_17_RreluWithNoise_cu_512e7e354cuda3std6ranges3__45__cpo6cbeginE)
_ZN48_INTERNAL_12cf7792_17_RreluWithNoise_cu_512e7e354cuda3std6ranges3__45__cpo6cbeginE:
	.zero		1
	.type		_ZN48_INTERNAL_12cf7792_17_RreluWithNoise_cu_512e7e354cuda3std3__45__cpo6rbeginE,@object
	.size		_ZN48_INTERNAL_12cf7792_17_RreluWithNoise_cu_512e7e354cuda3std3__45__cpo6rbeginE,(_ZN48_INTERNAL_12cf7792_17_RreluWithNoise_cu_512e7e354cuda3std6ranges3__45__cpo4nextE - _ZN48_INTERNAL_12cf7792_17_RreluWithNoise_cu_512e7e354cuda3std3__45__cpo6rbeginE)
_ZN48_INTERNAL_12cf7792_17_RreluWithNoise_cu_512e7e354cuda3std3__45__cpo6rbeginE:
	.zero		1
	.type		_ZN48_INTERNAL_12cf7792_17_RreluWithNoise_cu_512e7e354cuda3std6ranges3__45__cpo4nextE,@object
	.size		_ZN48_INTERNAL_12cf7792_17_RreluWithNoise_cu_512e7e354cuda3std6ranges3__45__cpo4nextE,(_ZN48_INTERNAL_12cf7792_17_RreluWithNoise_cu_512e7e354cuda3std6ranges3__45__cpo4swapE - _ZN48_INTERNAL_12cf7792_17_RreluWithNoise_cu_512e7e354cuda3std6ranges3__45__cpo4nextE)
_ZN48_INTERNAL_12cf7792_17_RreluWithNoise_cu_512e7e354cuda3std6ranges3__45__cpo4nextE:
	.zero		1
	.type		_ZN48_INTERNAL_12cf7792_17_RreluWithNoise_cu_512e7e354cuda3std6ranges3__45__cpo4swapE,@object
	.size		_ZN48_INTERNAL_12cf7792_17_RreluWithNoise_cu_512e7e354cuda3std6ranges3__45__cpo4swapE,(_ZN48_INTERNAL_12cf7792_17_RreluWithNoise_cu_512e7e354cuda3std3__420unreachable_sentinelE - _ZN48_INTERNAL_12cf7792_17_RreluWithNoise_cu_512e7e354cuda3std6ranges3__45__cpo4swapE)
_ZN48_INTERNAL_12cf7792_17_RreluWithNoise_cu_512e7e354cuda3std6ranges3__45__cpo4swapE:
	.zero		1
	.type		_ZN48_INTERNAL_12cf7792_17_RreluWithNoise_cu_512e7e354cuda3std3__420unreachable_sentinelE,@object
	.size		_ZN48_INTERNAL_12cf7792_17_RreluWithNoise_cu_512e7e354cuda3std3__420unreachable_sentinelE,(_ZN48_INTERNAL_12cf7792_17_RreluWithNoise_cu_512e7e356thrust24THRUST_300001_SM_1030_NS6system6detail10sequential3seqE - _ZN48_INTERNAL_12cf7792_17_RreluWithNoise_cu_512e7e354cuda3std3__420unreachable_sentinelE)
_ZN48_INTERNAL_12cf7792_17_RreluWithNoise_cu_512e7e354cuda3std3__420unreachable_sentinelE:
	.zero		1
	.type		_ZN48_INTERNAL_12cf7792_17_RreluWithNoise_cu_512e7e356thrust24THRUST_300001_SM_1030_NS6system6detail10sequential3seqE,@object
	.size		_ZN48_INTERNAL_12cf7792_17_RreluWithNoise_cu_512e7e356thrust24THRUST_300001_SM_1030_NS6system6detail10sequential3seqE,(_ZN48_INTERNAL_12cf7792_17_RreluWithNoise_cu_512e7e354cuda3std3__45__cpo4cendE - _ZN48_INTERNAL_12cf7792_17_RreluWithNoise_cu_512e7e356thrust24THRUST_300001_SM_1030_NS6system6detail10sequential3seqE)
_ZN48_INTERNAL_12cf7792_17_RreluWithNoise_cu_512e7e356thrust24THRUST_300001_SM_1030_NS6system6detail10sequential3seqE:
	.zero		1
	.type		_ZN48_INTERNAL_12cf7792_17_RreluWithNoise_cu_512e7e354cuda3std3__45__cpo4cendE,@object
	.size		_ZN48_INTERNAL_12cf7792_17_RreluWithNoise_cu_512e7e354cuda3std3__45__cpo4cendE,(_ZN48_INTERNAL_12cf7792_17_RreluWithNoise_cu_512e7e354cuda3std6ranges3__45__cpo9iter_swapE - _ZN48_INTERNAL_12cf7792_17_RreluWithNoise_cu_512e7e354cuda3std3__45__cpo4cendE)
_ZN48_INTERNAL_12cf7792_17_RreluWithNoise_cu_512e7e354cuda3std3__45__cpo4cendE:
	.zero		1
	.type		_ZN48_INTERNAL_12cf7792_17_RreluWithNoise_cu_512e7e354cuda3std6ranges3__45__cpo9iter_swapE,@object
	.size		_ZN48_INTERNAL_12cf7792_17_RreluWithNoise_cu_512e7e354cuda3std6ranges3__45__cpo9iter_swapE,(_ZN48_INTERNAL_12cf7792_17_RreluWithNoise_cu_512e7e354cuda3std3__45__cpo5crendE - _ZN48_INTERNAL_12cf7792_17_RreluWithNoise_cu_512e7e354cuda3std6ranges3__45__cpo9iter_swapE)
_ZN48_INTERNAL_12cf7792_17_RreluWithNoise_cu_512e7e354cuda3std6ranges3__45__cpo9iter_swapE:
	.zero		1
	.type		_ZN48_INTERNAL_12cf7792_17_RreluWithNoise_cu_512e7e354cuda3std3__45__cpo5crendE,@object
	.size		_ZN48_INTERNAL_12cf7792_17_RreluWithNoise_cu_512e7e354cuda3std3__45__cpo5crendE,(_ZN48_INTERNAL_12cf7792_17_RreluWithNoise_cu_512e7e354cuda3std6ranges3__45__cpo5cdataE - _ZN48_INTERNAL_12cf7792_17_RreluWithNoise_cu_512e7e354cuda3std3__45__cpo5crendE)
_ZN48_INTERNAL_12cf7792_17_RreluWithNoise_cu_512e7e354cuda3std3__45__cpo5crendE:
	.zero		1
	.type		_ZN48_INTERNAL_12cf7792_17_RreluWithNoise_cu_512e7e354cuda3std6ranges3__45__cpo5cdataE,@object
	.size		_ZN48_INTERNAL_12cf7792_17_RreluWithNoise_cu_512e7e354cuda3std6ranges3__45__cpo5cdataE,(_ZN48_INTERNAL_12cf7792_17_RreluWithNoise_cu_512e7e354cuda3std6ranges3__45__cpo3endE - _ZN48_INTERNAL_12cf7792_17_RreluWithNoise_cu_512e7e354cuda3std6ranges3__45__cpo5cdataE)
_ZN48_INTERNAL_12cf7792_17_RreluWithNoise_cu_512e7e354cuda3std6ranges3__45__cpo5cdataE:
	.zero		1
	.type		_ZN48_INTERNAL_12cf7792_17_RreluWithNoise_cu_512e7e354cuda3std6ranges3__45__cpo3endE,@object
	.size		_ZN48_INTERNAL_12cf7792_17_RreluWithNoise_cu_512e7e354cuda3std6ranges3__45__cpo3endE,(_ZN48_INTERNAL_12cf7792_17_RreluWithNoise_cu_512e7e354cuda3std3__419piecewise_constructE - _ZN48_INTERNAL_12cf7792_17_RreluWithNoise_cu_512e7e354cuda3std6ranges3__45__cpo3endE)
_ZN48_INTERNAL_12cf7792_17_RreluWithNoise_cu_512e7e354cuda3std6ranges3__45__cpo3endE:
	.zero		1
	.type		_ZN48_INTERNAL_12cf7792_17_RreluWithNoise_cu_512e7e354cuda3std3__419piecewise_constructE,@object
	.size		_ZN48_INTERNAL_12cf7792_17_RreluWithNoise_cu_512e7e354cuda3std3__419piecewise_constructE,(_ZN48_INTERNAL_12cf7792_17_RreluWithNoise_cu_512e7e354cuda3std6ranges3__45__cpo5ssizeE - _ZN48_INTERNAL_12cf7792_17_RreluWithNoise_cu_512e7e354cuda3std3__419piecewise_constructE)
_ZN48_INTERNAL_12cf7792_17_RreluWithNoise_cu_512e7e354cuda3std3__419piecewise_constructE:
	.zero		1
	.type		_ZN48_INTERNAL_12cf7792_17_RreluWithNoise_cu_512e7e354cuda3std6ranges3__45__cpo5ssizeE,@object
	.size		_ZN48_INTERNAL_12cf7792_17_RreluWithNoise_cu_512e7e354cuda3std6ranges3__45__cpo5ssizeE,(_ZN48_INTERNAL_12cf7792_17_RreluWithNoise_cu_512e7e354cuda3std3__45__cpo3endE - _ZN48_INTERNAL_12cf7792_17_RreluWithNoise_cu_512e7e354cuda3std6ranges3__45__cpo5ssizeE)
_ZN48_INTERNAL_12cf7792_17_RreluWithNoise_cu_512e7e354cuda3std6ranges3__45__cpo5ssizeE:
	.zero		1
	.type		_ZN48_INTERNAL_12cf7792_17_RreluWithNoise_cu_512e7e354cuda3std3__45__cpo3endE,@object
	.size		_ZN48_INTERNAL_12cf7792_17_RreluWithNoise_cu_512e7e354cuda3std3__45__cpo3endE,(_ZN48_INTERNAL_12cf7792_17_RreluWithNoise_cu_512e7e354cuda3std6ranges3__45__cpo4cendE - _ZN48_INTERNAL_12cf7792_17_RreluWithNoise_cu_512e7e354cuda3std3__45__cpo3endE)
_ZN48_INTERNAL_12cf7792_17_RreluWithNoise_cu_512e7e354cuda3std3__45__cpo3endE:
	.zero		1
	.type		_ZN48_INTERNAL_12cf7792_17_RreluWithNoise_cu_512e7e354cuda3std6ranges3__45__cpo4cendE,@object
	.size		_ZN48_INTERNAL_12cf7792_17_RreluWithNoise_cu_512e7e354cuda3std6ranges3__45__cpo4cendE,(_ZN48_INTERNAL_12cf7792_17_RreluWithNoise_cu_512e7e354cuda3std3__45__cpo4rendE - _ZN48_INTERNAL_12cf7792_17_RreluWithNoise_cu_512e7e354cuda3std6ranges3__45__cpo4cendE)
_ZN48_INTERNAL_12cf7792_17_RreluWithNoise_cu_512e7e354cuda3std6ranges3__45__cpo4cendE:
	.zero		1
	.type		_ZN48_INTERNAL_12cf7792_17_RreluWithNoise_cu_512e7e354cuda3std3__45__cpo4rendE,@object
	.size		_ZN48_INTERNAL_12cf7792_17_RreluWithNoise_cu_512e7e354cuda3std3__45__cpo4rendE,(_ZN48_INTERNAL_12cf7792_17_RreluWithNoise_cu_512e7e354cuda3std6ranges3__45__cpo4prevE - _ZN48_INTERNAL_12cf7792_17_RreluWithNoise_cu_512e7e354cuda3std3__45__cpo4rendE)
_ZN48_INTERNAL_12cf7792_17_RreluWithNoise_cu_512e7e354cuda3std3__45__cpo4rendE:
	.zero		1
	.type		_ZN48_INTERNAL_12cf7792_17_RreluWithNoise_cu_512e7e354cuda3std6ranges3__45__cpo4prevE,@object
	.size		_ZN48_INTERNAL_12cf7792_17_RreluWithNoise_cu_512e7e354cuda3std6ranges3__45__cpo4prevE,(_ZN48_INTERNAL_12cf7792_17_RreluWithNoise_cu_512e7e354cuda3std6ranges3__45__cpo9iter_moveE - _ZN48_INTERNAL_12cf7792_17_RreluWithNoise_cu_512e7e354cuda3std6ranges3__45__cpo4prevE)
_ZN48_INTERNAL_12cf7792_17_RreluWithNoise_cu_512e7e354cuda3std6ranges3__45__cpo4prevE:
	.zero		1
	.type		_ZN48_INTERNAL_12cf7792_17_RreluWithNoise_cu_512e7e354cuda3std6ranges3__45__cpo9iter_moveE,@object
	.size		_ZN48_INTERNAL_12cf7792_17_RreluWithNoise_cu_512e7e354cuda3std6ranges3__45__cpo9iter_moveE,(.L_22 - _ZN48_INTERNAL_12cf7792_17_RreluWithNoise_cu_512e7e354cuda3std6ranges3__45__cpo9iter_moveE)
_ZN48_INTERNAL_12cf7792_17_RreluWithNoise_cu_512e7e354cuda3std6ranges3__45__cpo9iter_moveE:
	.zero		1
.L_22:


//--------------------- .nv.constant0._ZN2at6native28rrelu_with_noise_cuda_kernelIN3c108BFloat16ELi4EZNS0_28_rrelu_with_noise_cuda_trainIS3_EEvRNS_6TensorERKS5_S6_RKNS2_6ScalarESB_St8optionalINS_9GeneratorEEEUlP24curandStatePhilox4_32_10E0_EEviNS_15PhiloxCudaStateEPT_PKSJ_SK_ddRKT1_ --------------------------
	.section	.nv.constant0._ZN2at6native28rrelu_with_noise_cuda_kernelIN3c108BFloat16ELi4EZNS0_28_rrelu_with_noise_cuda_trainIS3_EEvRNS_6TensorERKS5_S6_RKNS2_6ScalarESB_St8optionalINS_9GeneratorEEEUlP24curandStatePhilox4_32_10E0_EEviNS_15PhiloxCudaStateEPT_PKSJ_SK_ddRKT1_,"a",@progbits
	.sectionflags	@""
	.align	4
.nv.constant0._ZN2at6native28rrelu_with_noise_cuda_kernelIN3c108BFloat16ELi4EZNS0_28_rrelu_with_noise_cuda_trainIS3_EEvRNS_6TensorERKS5_S6_RKNS2_6ScalarESB_St8optionalINS_9GeneratorEEEUlP24curandStatePhilox4_32_10E0_EEviNS_15PhiloxCudaStateEPT_PKSJ_SK_ddRKT1_:
	.zero		976


//--------------------- .nv.constant0._ZN2at6native28rrelu_with_noise_cuda_kernelIN3c108BFloat16ELi2EZNS0_28_rrelu_with_noise_cuda_trainIS3_EEvRNS_6TensorERKS5_S6_RKNS2_6ScalarESB_St8optionalINS_9GeneratorEEEUlP24curandStatePhilox4_32_10E_EEviNS_15PhiloxCudaStateEPT_PKSJ_SK_ddRKT1_ --------------------------
	.section	.nv.constant0._ZN2at6native28rrelu_with_noise_cuda_kernelIN3c108BFloat16ELi2EZNS0_28_rrelu_with_noise_cuda_trainIS3_EEvRNS_6TensorERKS5_S6_RKNS2_6ScalarESB_St8optionalINS_9GeneratorEEEUlP24curandStatePhilox4_32_10E_EEviNS_15PhiloxCudaStateEPT_PKSJ_SK_ddRKT1_,"a",@progbits
	.sectionflags	@""
	.align	4
.nv.constant0._ZN2at6native28rrelu_with_noise_cuda_kernelIN3c108BFloat16ELi2EZNS0_28_rrelu_with_noise_cuda_trainIS3_EEvRNS_6TensorERKS5_S6_RKNS2_6ScalarESB_St8optionalINS_9GeneratorEEEUlP24curandStatePhilox4_32_10E_EEviNS_15PhiloxCudaStateEPT_PKSJ_SK_ddRKT1_:
	.zero		976


//--------------------- .nv.constant0._ZN2at6native28rrelu_with_noise_cuda_kernelIN3c104HalfELi4EZNS0_28_rrelu_with_noise_cuda_trainIS3_EEvRNS_6TensorERKS5_S6_RKNS2_6ScalarESB_St8optionalINS_9GeneratorEEEUlP24curandStatePhilox4_32_10E0_EEviNS_15PhiloxCudaStateEPT_PKSJ_SK_ddRKT1_ --------------------------
	.section	.nv.constant0._ZN2at6native28rrelu_with_noise_cuda_kernelIN3c104HalfELi4EZNS0_28_rrelu_with_noise_cuda_trainIS3_EEvRNS_6TensorERKS5_S6_RKNS2_6ScalarESB_St8optionalINS_9GeneratorEEEUlP24curandStatePhilox4_32_10E0_EEviNS_15PhiloxCudaStateEPT_PKSJ_SK_ddRKT1_,"a",@progbits
	.sectionflags	@""
	.align	4
.nv.constant0._ZN2at6native28rrelu_with_noise_cuda_kernelIN3c104HalfELi4EZNS0_28_rrelu_with_noise_cuda_trainIS3_EEvRNS_6TensorERKS5_S6_RKNS2_6ScalarESB_St8optionalINS_9GeneratorEEEUlP24curandStatePhilox4_32_10E0_EEviNS_15PhiloxCudaStateEPT_PKSJ_SK_ddRKT1_:
	.zero		976


//--------------------- .nv.constant0._ZN2at6native28rrelu_with_noise_cuda_kernelIN3c104HalfELi2EZNS0_28_rrelu_with_noise_cuda_trainIS3_EEvRNS_6TensorERKS5_S6_RKNS2_6ScalarESB_St8optionalINS_9GeneratorEEEUlP24curandStatePhilox4_32_10E_EEviNS_15PhiloxCudaStateEPT_PKSJ_SK_ddRKT1_ --------------------------
	.section	.nv.constant0._ZN2at6native28rrelu_with_noise_cuda_kernelIN3c104HalfELi2EZNS0_28_rrelu_with_noise_cuda_trainIS3_EEvRNS_6TensorERKS5_S6_RKNS2_6ScalarESB_St8optionalINS_9GeneratorEEEUlP24curandStatePhilox4_32_10E_EEviNS_15PhiloxCudaStateEPT_PKSJ_SK_ddRKT1_,"a",@progbits
	.sectionflags	@""
	.align	4
.nv.constant0._ZN2at6native28rrelu_with_noise_cuda_kernelIN3c104HalfELi2EZNS0_28_rrelu_with_noise_cuda_trainIS3_EEvRNS_6TensorERKS5_S6_RKNS2_6ScalarESB_St8optionalINS_9GeneratorEEEUlP24curandStatePhilox4_32_10E_EEviNS_15PhiloxCudaStateEPT_PKSJ_SK_ddRKT1_:
	.zero		976


//--------------------- .nv.constant0._ZN2at6native28rrelu_with_noise_cuda_kernelIfLi4EZNS0_28_rrelu_with_noise_cuda_trainIfEEvRNS_6TensorERKS3_S4_RKN3c106ScalarESA_St8optionalINS_9GeneratorEEEUlP24curandStatePhilox4_32_10E0_EEviNS_15PhiloxCudaStateEPT_PKSI_SJ_ddRKT1_ --------------------------
	.section	.nv.constant0._ZN2at6native28rrelu_with_noise_cuda_kernelIfLi4EZNS0_28_rrelu_with_noise_cuda_trainIfEEvRNS_6TensorERKS3_S4_RKN3c106ScalarESA_St8optionalINS_9GeneratorEEEUlP24curandStatePhilox4_32_10E0_EEviNS_15PhiloxCudaStateEPT_PKSI_SJ_ddRKT1_,"a",@progbits
	.sectionflags	@""
	.align	4
.nv.constant0._ZN2at6native28rrelu_with_noise_cuda_kernelIfLi4EZNS0_28_rrelu_with_noise_cuda_trainIfEEvRNS_6TensorERKS3_S4_RKN3c106ScalarESA_St8optionalINS_9GeneratorEEEUlP24curandStatePhilox4_32_10E0_EEviNS_15PhiloxCudaStateEPT_PKSI_SJ_ddRKT1_:
	.zero		976


//--------------------- .nv.constant0._ZN2at6native28rrelu_with_noise_cuda_kernelIfLi2EZNS0_28_rrelu_with_noise_cuda_trainIfEEvRNS_6TensorERKS3_S4_RKN3c106ScalarESA_St8optionalINS_9GeneratorEEEUlP24curandStatePhilox4_32_10E_EEviNS_15PhiloxCudaStateEPT_PKSI_SJ_ddRKT1_ --------------------------
	.section	.nv.constant0._ZN2at6native28rrelu_with_noise_cuda_kernelIfLi2EZNS0_28_rrelu_with_noise_cuda_trainIfEEvRNS_6TensorERKS3_S4_RKN3c106ScalarESA_St8optionalINS_9GeneratorEEEUlP24curandStatePhilox4_32_10E_EEviNS_15PhiloxCudaStateEPT_PKSI_SJ_ddRKT1_,"a",@progbits
	.sectionflags	@""
	.align	4
.nv.constant0._ZN2at6native28rrelu_with_noise_cuda_kernelIfLi2EZNS0_28_rrelu_with_noise_cuda_trainIfEEvRNS_6TensorERKS3_S4_RKN3c106ScalarESA_St8optionalINS_9GeneratorEEEUlP24curandStatePhilox4_32_10E_EEviNS_15PhiloxCudaStateEPT_PKSI_SJ_ddRKT1_:
	.zero		976


//--------------------- .nv.constant0._ZN2at6native28rrelu_with_noise_cuda_kernelIdLi4EZNS0_28_rrelu_with_noise_cuda_trainIdEEvRNS_6TensorERKS3_S4_RKN3c106ScalarESA_St8optionalINS_9GeneratorEEEUlP24curandStatePhilox4_32_10E0_EEviNS_15PhiloxCudaStateEPT_PKSI_SJ_ddRKT1_ --------------------------
	.section	.nv.constant0._ZN2at6native28rrelu_with_noise_cuda_kernelIdLi4EZNS0_28_rrelu_with_noise_cuda_trainIdEEvRNS_6TensorERKS3_S4_RKN3c106ScalarESA_St8optionalINS_9GeneratorEEEUlP24curandStatePhilox4_32_10E0_EEviNS_15PhiloxCudaStateEPT_PKSI_SJ_ddRKT1_,"a",@progbits
	.sectionflags	@""
	.align	4
.nv.constant0._ZN2at6native28rrelu_with_noise_cuda_kernelIdLi4EZNS0_28_rrelu_with_noise_cuda_trainIdEEvRNS_6TensorERKS3_S4_RKN3c106ScalarESA_St8optionalINS_9GeneratorEEEUlP24curandStatePhilox4_32_10E0_EEviNS_15PhiloxCudaStateEPT_PKSI_SJ_ddRKT1_:
	.zero		976


//--------------------- .nv.constant0._ZN2at6native28rrelu_with_noise_cuda_kernelIdLi2EZNS0_28_rrelu_with_noise_cuda_trainIdEEvRNS_6TensorERKS3_S4_RKN3c106ScalarESA_St8optionalINS_9GeneratorEEEUlP24curandStatePhilox4_32_10E_EEviNS_15PhiloxCudaStateEPT_PKSI_SJ_ddRKT1_ --------------------------
	.section	.nv.constant0._ZN2at6native28rrelu_with_noise_cuda_kernelIdLi2EZNS0_28_rrelu_with_noise_cuda_trainIdEEvRNS_6TensorERKS3_S4_RKN3c106ScalarESA_St8optionalINS_9GeneratorEEEUlP24curandStatePhilox4_32_10E_EEviNS_15PhiloxCudaStateEPT_PKSI_SJ_ddRKT1_,"a",@progbits
	.sectionflags	@""
	.align	4
.nv.constant0._ZN2at6native28rrelu_with_noise_cuda_kernelIdLi2EZNS0_28_rrelu_with_noise_cuda_trainIdEEvRNS_6TensorERKS3_S4_RKN3c106ScalarESA_St8optionalINS_9GeneratorEEEUlP24curandStatePhilox4_32_10E_EEviNS_15PhiloxCudaStateEPT_PKSI_SJ_ddRKT1_:
	.zero		976


//--------------------- SYMBOLS --------------------------

	.type		.nv.reservedSmem.offset0,@object
	.size		.nv.reservedSmem.offset0,0x4
